	.target	sm_90a

	.elftype	@"ET_EXEC"


//--------------------- .note.nv.tkinfo           --------------------------
	.section	.note.nv.tkinfo,"",@"SHT_NOTE"
	.sectionflags	@"SHF_NOTE_NV_TKINFO"
	.tkinfo
        /*0018*/ 	.word	0x00000002
        /*0030*/ 	.string	""
        /*0030*/ 	.string	"ptxas"
        /*0030*/ 	.string	"Cuda compilation tools, release 13.0, V13.0.88"
        /*0030*/ 	.string	"Build cuda_13.0.r13.0/compiler.36424714_0"
        /*0030*/ 	.string	"-arch sm_90a -m 64 "



//--------------------- .note.nv.cuinfo           --------------------------
	.section	.note.nv.cuinfo,"",@"SHT_NOTE"
	.sectionflags	@"SHF_NOTE_NV_CUINFO"
        /*0018*/ 	.short	0x0002
        /*001a*/ 	.short	0x005a
        /*001c*/ 	.short	0x0082
	.zero		2


//--------------------- .nv.info                  --------------------------
	.section	.nv.info,"",@"SHT_CUDA_INFO"
	.align	4


	//----- nvinfo : EIATTR_REGCOUNT
	.align		4
        /*0000*/ 	.byte	0x04, 0x2f
        /*0002*/ 	.short	(.L_12 - .L_11)
	.align		4
.L_11:
        /*0004*/ 	.word	index@(_ZN7cutlass13device_kernelINS_4gemm6kernel13GemmUniversalIN4cute5tupleIJiiiiEEENS1_10collective13CollectiveMmaINS1_37MainloopSm90TmaGmmaWarpSpecializedFP8ILi5ENS5_IJNS4_1CILi1EEESB_SB_EEENS1_32KernelTmaWarpSpecializedPingpongEEENS5_IJNSA_ILi64EEENSA_ILi256EEENSA_ILi128EEEEEENS_12float_e5m2_tENS5_IJlSB_lEEESJ_SK_NS4_8TiledMMAINS4_8MMA_AtomIJNS4_4SM904GMMA31MMA_64x256x32_F32E5M2E5M2_SS_TNILNSO_7ScaleInE1ELSQ_1EEEEEENS4_6LayoutISC_NS5_IJNSA_ILi0EEESU_SU_EEEEENS5_IJNS4_10UnderscoreESX_SX_EEEEENS4_13SM90_TMA_LOADENS4_14ComposedLayoutINS4_7SwizzleILi3ELi4ELi3EEENS4_18smem_ptr_flag_bitsILi8EEENST_INS5_IJNSA_ILi8EEESH_EEENS5_IJSH_SB_EEEEEEEvNS4_8identityES10_S1A_vS1B_EENS_8epilogue10collective6detail29Sm90TmaWarpSpecializedAdapterINS1E_15DefaultEpilogueISJ_SK_SK_NS1D_6thread17LinearCombinationISJ_Li1EffLNS1I_9ScaleType4KindE0ELNS_15FloatRoundStyleE2ESJ_EENS1_15EpilogueDefaultEEEEEvvEEEEvNT_6ParamsE)
        /*0008*/ 	.word	0x000000a8


	//----- nvinfo : EIATTR_FRAME_SIZE
	.align		4
.L_12:
        /*000c*/ 	.byte	0x04, 0x11
        /*000e*/ 	.short	(.L_14 - .L_13)
	.align		4
.L_13:
        /*0010*/ 	.word	index@(_ZN7cutlass13device_kernelINS_4gemm6kernel13GemmUniversalIN4cute5tupleIJiiiiEEENS1_10collective13CollectiveMmaINS1_37MainloopSm90TmaGmmaWarpSpecializedFP8ILi5ENS5_IJNS4_1CILi1EEESB_SB_EEENS1_32KernelTmaWarpSpecializedPingpongEEENS5_IJNSA_ILi64EEENSA_ILi256EEENSA_ILi128EEEEEENS_12float_e5m2_tENS5_IJlSB_lEEESJ_SK_NS4_8TiledMMAINS4_8MMA_AtomIJNS4_4SM904GMMA31MMA_64x256x32_F32E5M2E5M2_SS_TNILNSO_7ScaleInE1ELSQ_1EEEEEENS4_6LayoutISC_NS5_IJNSA_ILi0EEESU_SU_EEEEENS5_IJNS4_10UnderscoreESX_SX_EEEEENS4_13SM90_TMA_LOADENS4_14ComposedLayoutINS4_7SwizzleILi3ELi4ELi3EEENS4_18smem_ptr_flag_bitsILi8EEENST_INS5_IJNSA_ILi8EEESH_EEENS5_IJSH_SB_EEEEEEEvNS4_8identityES10_S1A_vS1B_EENS_8epilogue10collective6detail29Sm90TmaWarpSpecializedAdapterINS1E_15DefaultEpilogueISJ_SK_SK_NS1D_6thread17LinearCombinationISJ_Li1EffLNS1I_9ScaleType4KindE0ELNS_15FloatRoundStyleE2ESJ_EENS1_15EpilogueDefaultEEEEEvvEEEEvNT_6ParamsE)
        /*0014*/ 	.word	0x00000108


	//----- nvinfo : EIATTR_MIN_STACK_SIZE
	.align		4
.L_14:
        /*0018*/ 	.byte	0x04, 0x12
        /*001a*/ 	.short	(.L_16 - .L_15)
	.align		4
.L_15:
        /*001c*/ 	.word	index@(_ZN7cutlass13device_kernelINS_4gemm6kernel13GemmUniversalIN4cute5tupleIJiiiiEEENS1_10collective13CollectiveMmaINS1_37MainloopSm90TmaGmmaWarpSpecializedFP8ILi5ENS5_IJNS4_1CILi1EEESB_SB_EEENS1_32KernelTmaWarpSpecializedPingpongEEENS5_IJNSA_ILi64EEENSA_ILi256EEENSA_ILi128EEEEEENS_12float_e5m2_tENS5_IJlSB_lEEESJ_SK_NS4_8TiledMMAINS4_8MMA_AtomIJNS4_4SM904GMMA31MMA_64x256x32_F32E5M2E5M2_SS_TNILNSO_7ScaleInE1ELSQ_1EEEEEENS4_6LayoutISC_NS5_IJNSA_ILi0EEESU_SU_EEEEENS5_IJNS4_10UnderscoreESX_SX_EEEEENS4_13SM90_TMA_LOADENS4_14ComposedLayoutINS4_7SwizzleILi3ELi4ELi3EEENS4_18smem_ptr_flag_bitsILi8EEENST_INS5_IJNSA_ILi8EEESH_EEENS5_IJSH_SB_EEEEEEEvNS4_8identityES10_S1A_vS1B_EENS_8epilogue10collective6detail29Sm90TmaWarpSpecializedAdapterINS1E_15DefaultEpilogueISJ_SK_SK_NS1D_6thread17LinearCombinationISJ_Li1EffLNS1I_9ScaleType4KindE0ELNS_15FloatRoundStyleE2ESJ_EENS1_15EpilogueDefaultEEEEEvvEEEEvNT_6ParamsE)
        /*0020*/ 	.word	0x00000108
.L_16:


//--------------------- .nv.compat                --------------------------
	.section	.nv.compat,"",@"SHT_CUDA_COMPAT_INFO"
	.align	4
        /*0000*/ 	.byte	0x02, 0x09, 0x01, 0x00, 0x02, 0x02, 0x04, 0x00, 0x02, 0x05, 0x05, 0x00, 0x03, 0x07, 0x01, 0x01
        /*0010*/ 	.byte	0x02, 0x03, 0x01, 0x00, 0x02, 0x06, 0x01, 0x00, 0x04, 0x0b, 0x08, 0x00, 0x00, 0x00, 0x00, 0x00
        /*0020*/ 	.byte	0x00, 0x00, 0x00, 0x00


//--------------------- .nv.info._ZN7cutlass13device_kernelINS_4gemm6kernel13GemmUniversalIN4cute5tupleIJiiiiEEENS1_10collective13CollectiveMmaINS1_37MainloopSm90TmaGmmaWarpSpecializedFP8ILi5ENS5_IJNS4_1CILi1EEESB_SB_EEENS1_32KernelTmaWarpSpecializedPingpongEEENS5_IJNSA_ILi64EEENSA_ILi256EEENSA_ILi128EEEEEENS_12float_e5m2_tENS5_IJlSB_lEEESJ_SK_NS4_8TiledMMAINS4_8MMA_AtomIJNS4_4SM904GMMA31MMA_64x256x32_F32E5M2E5M2_SS_TNILNSO_7ScaleInE1ELSQ_1EEEEEENS4_6LayoutISC_NS5_IJNSA_ILi0EEESU_SU_EEEEENS5_IJNS4_10UnderscoreESX_SX_EEEEENS4_13SM90_TMA_LOADENS4_14ComposedLayoutINS4_7SwizzleILi3ELi4ELi3EEENS4_18smem_ptr_flag_bitsILi8EEENST_INS5_IJNSA_ILi8EEESH_EEENS5_IJSH_SB_EEEEEEEvNS4_8identityES10_S1A_vS1B_EENS_8epilogue10collective6detail29Sm90TmaWarpSpecializedAdapterINS1E_15DefaultEpilogueISJ_SK_SK_NS1D_6thread17LinearCombinationISJ_Li1EffLNS1I_9ScaleType4KindE0ELNS_15FloatRoundStyleE2ESJ_EENS1_15EpilogueDefaultEEEEEvvEEEEvNT_6ParamsE --------------------------
	.section	.nv.info._ZN7cutlass13device_kernelINS_4gemm6kernel13GemmUniversalIN4cute5tupleIJiiiiEEENS1_10collective13CollectiveMmaINS1_37MainloopSm90TmaGmmaWarpSpecializedFP8ILi5ENS5_IJNS4_1CILi1EEESB_SB_EEENS1_32KernelTmaWarpSpecializedPingpongEEENS5_IJNSA_ILi64EEENSA_ILi256EEENSA_ILi128EEEEEENS_12float_e5m2_tENS5_IJlSB_lEEESJ_SK_NS4_8TiledMMAINS4_8MMA_AtomIJNS4_4SM904GMMA31MMA_64x256x32_F32E5M2E5M2_SS_TNILNSO_7ScaleInE1ELSQ_1EEEEEENS4_6LayoutISC_NS5_IJNSA_ILi0EEESU_SU_EEEEENS5_IJNS4_10UnderscoreESX_SX_EEEEENS4_13SM90_TMA_LOADENS4_14ComposedLayoutINS4_7SwizzleILi3ELi4ELi3EEENS4_18smem_ptr_flag_bitsILi8EEENST_INS5_IJNSA_ILi8EEESH_EEENS5_IJSH_SB_EEEEEEEvNS4_8identityES10_S1A_vS1B_EENS_8epilogue10collective6detail29Sm90TmaWarpSpecializedAdapterINS1E_15DefaultEpilogueISJ_SK_SK_NS1D_6thread17LinearCombinationISJ_Li1EffLNS1I_9ScaleType4KindE0ELNS_15FloatRoundStyleE2ESJ_EENS1_15EpilogueDefaultEEEEEvvEEEEvNT_6ParamsE,"",@"SHT_CUDA_INFO"
	.sectionflags	@""
	.align	4


	//----- nvinfo : EIATTR_CUDA_API_VERSION
	.align		4
        /*0000*/ 	.byte	0x04, 0x37
        /*0002*/ 	.short	(.L_18 - .L_17)
.L_17:
        /*0004*/ 	.word	0x00000082


	//----- nvinfo : EIATTR_KPARAM_INFO
	.align		4
.L_18:
        /*0008*/ 	.byte	0x04, 0x17
        /*000a*/ 	.short	(.L_20 - .L_19)
.L_19:
        /*000c*/ 	.word	0x00000000
        /*0010*/ 	.short	0x0000
        /*0012*/ 	.short	0x0070
        /*0014*/ 	.byte	0x00, 0xf0, 0x01, 0x10


	//----- nvinfo : EIATTR_SPARSE_MMA_MASK
	.align		4
.L_20:
        /*0018*/ 	.byte	0x03, 0x50
        /*001a*/ 	.short	0x0000


	//----- nvinfo : EIATTR_MAXREG_COUNT
	.align		4
        /*001c*/ 	.byte	0x03, 0x1b
        /*001e*/ 	.short	0x00a8


	//----- nvinfo : EIATTR_NUM_BARRIERS
	.align		4
        /*0020*/ 	.byte	0x02, 0x4c
        /*0022*/ 	.byte	0x01
	.zero		1


	//----- nvinfo : EIATTR_ANNOTATIONS
	.align		4
        /*0024*/ 	.byte	0x04, 0x55
        /*0026*/ 	.short	(.L_22 - .L_21)


	//   ....[0]....
.L_21:
        /*0028*/ 	.word	0x00000001
        /*002c*/ 	.byte	0x70, 0x0b, 0x00, 0x00, 0x01, 0x00, 0x00, 0x00, 0xa0, 0x0b, 0x00, 0x00, 0x01, 0x00, 0x00, 0x00
        /* <DEDUP_REMOVED lines=203> */
        /*0cec*/ 	.byte	0x10, 0x01, 0x01, 0x00


	//----- nvinfo : EIATTR_MERCURY_ISA_VERSION
	.align		4
.L_22:
        /*0cf0*/ 	.byte	0x03, 0x5f
        /*0cf2*/ 	.short	0x0101


	//----- nvinfo : EIATTR_INT_WARP_WIDE_INSTR_OFFSETS
	.align		4
        /*0cf4*/ 	.byte	0x04, 0x31
        /*0cf6*/ 	.short	(.L_24 - .L_23)


	//   ....[0]....
.L_23:
        /*0cf8*/ 	.word	0x000004d0


	//   ....[1]....
        /*0cfc*/ 	.word	0x000004e0


	//   ....[2]....
        /*0d00*/ 	.word	0x00000550


	//   ....[3]....
        /*0d04*/ 	.word	0x00000560


	//   ....[4]....
        /*0d08*/ 	.word	0x00000570


	//   ....[5]....
        /*0d0c*/ 	.word	0x00000590


	//   ....[6]....
        /*0d10*/ 	.word	0x000005f0


	//   ....[7]....
        /*0d14*/ 	.word	0x00000610


	//----- nvinfo : EIATTR_COOP_GROUP_MASK_REGIDS
	.align		4
.L_24:
        /*0d18*/ 	.byte	0x04, 0x29
        /*0d1a*/ 	.short	(.L_26 - .L_25)


	//   ....[0]....
.L_25:
        /*0d1c*/ 	.word	0xffffffff


	//   ....[1]....
        /*0d20*/ 	.word	0xffffffff


	//   ....[2]....
        /*0d24*/ 	.word	0xffffffff


	//   ....[3]....
        /*0d28*/ 	.word	0xffffffff


	//   ....[4]....
        /*0d2c*/ 	.word	0xffffffff


	//   ....[5]....
        /*0d30*/ 	.word	0xffffffff


	//----- nvinfo : EIATTR_COOP_GROUP_INSTR_OFFSETS
	.align		4
.L_26:
        /*0d34*/ 	.byte	0x04, 0x28
        /*0d36*/ 	.short	(.L_28 - .L_27)


	//   ....[0]....
.L_27:
        /*0d38*/ 	.word	0x00000060


	//   ....[1]....
        /*0d3c*/ 	.word	0x00000090


	//   ....[2]....
        /*0d40*/ 	.word	0x00000190


	//   ....[3]....
        /*0d44*/ 	.word	0x000003c0


	//   ....[4]....
        /*0d48*/ 	.word	0x00000400


	//   ....[5]....
        /*0d4c*/ 	.word	0x00000440


	//----- nvinfo : EIATTR_REG_RECONFIG
	.align		4
.L_28:
        /*0d50*/ 	.byte	0x01, 0x54
	.zero		2


	//----- nvinfo : EIATTR_MBARRIER_INSTR_OFFSETS
	.align		4
        /*0d54*/ 	.byte	0x04, 0x39
        /*0d56*/ 	.short	(.L_30 - .L_29)


	//   ....[0]....
.L_29:
        /*0d58*/ 	.word	0x00000310
        /*0d5c*/ 	.word	0x000000ff
        /*0d60*/ 	.word	0x00000000
        /*0d64*/ 	.short	0x0100
        /*0d66*/ 	.byte	0x07
	.zero		1


	//   ....[1]....
        /*0d68*/ 	.word	0x00000320
        /*0d6c*/ 	.word	0x000000ff
        /*0d70*/ 	.word	0x00000028
        /*0d74*/ 	.short	0x0100
        /*0d76*/ 	.byte	0x07
	.zero		1


	//   ....[2]....
        /*0d78*/ 	.word	0x00000330
        /*0d7c*/ 	.word	0x000000ff
        /*0d80*/ 	.word	0x00000008
        /*0d84*/ 	.short	0x0100
        /*0d86*/ 	.byte	0x07
	.zero		1


	//   ....[3]....
        /*0d88*/ 	.word	0x00000340
        /*0d8c*/ 	.word	0x000000ff
        /*0d90*/ 	.word	0x00000030
        /*0d94*/ 	.short	0x0100
        /*0d96*/ 	.byte	0x07
	.zero		1


	//   ....[4]....
        /*0d98*/ 	.word	0x00000350
        /*0d9c*/ 	.word	0x000000ff
        /*0da0*/ 	.word	0x00000010
        /*0da4*/ 	.short	0x0100
        /*0da6*/ 	.byte	0x07
	.zero		1


	//   ....[5]....
        /*0da8*/ 	.word	0x00000360
        /*0dac*/ 	.word	0x000000ff
        /*0db0*/ 	.word	0x00000038
        /*0db4*/ 	.short	0x0100
        /*0db6*/ 	.byte	0x07
	.zero		1


	//   ....[6]....
        /*0db8*/ 	.word	0x00000370
        /*0dbc*/ 	.word	0x000000ff
        /*0dc0*/ 	.word	0x00000018
        /*0dc4*/ 	.short	0x0100
        /*0dc6*/ 	.byte	0x07
	.zero		1


	//   ....[7]....
        /*0dc8*/ 	.word	0x00000380
        /*0dcc*/ 	.word	0x000000ff
        /*0dd0*/ 	.word	0x00000040
        /*0dd4*/ 	.short	0x0100
        /*0dd6*/ 	.byte	0x07
	.zero		1


	//   ....[8]....
        /*0dd8*/ 	.word	0x00000390
        /*0ddc*/ 	.word	0x000000ff
        /*0de0*/ 	.word	0x00000020
        /*0de4*/ 	.short	0x0100
        /*0de6*/ 	.byte	0x07
	.zero		1


	//   ....[9]....
        /*0de8*/ 	.word	0x000003a0
        /*0dec*/ 	.word	0x000000ff
        /*0df0*/ 	.word	0x00000048
        /*0df4*/ 	.short	0x0100
        /*0df6*/ 	.byte	0x07
	.zero		1


	//   ....[10]....
        /*0df8*/ 	.word	0x00000630
        /*0dfc*/ 	.word	0x000000ff
        /*0e00*/ 	.word	0x00000080
        /*0e04*/ 	.short	0x0100
        /*0e06*/ 	.byte	0x07
	.zero		1


	//   ....[11]....
        /*0e08*/ 	.word	0x00000640
        /*0e0c*/ 	.word	0x000000ff
        /*0e10*/ 	.word	0x00000088
        /*0e14*/ 	.short	0x0100
        /*0e16*/ 	.byte	0x07
	.zero		1


	//   ....[12]....
        /*0e18*/ 	.word	0x00000680
        /*0e1c*/ 	.word	0x000000ff
        /*0e20*/ 	.word	0x00000060
        /*0e24*/ 	.short	0x0100
        /*0e26*/ 	.byte	0x0a
	.zero		1


	//   ....[13]....
        /*0e28*/ 	.word	0x000006a0
        /*0e2c*/ 	.word	0x000000ff
        /*0e30*/ 	.word	0x00000068
        /*0e34*/ 	.short	0x0100
        /*0e36*/ 	.byte	0x0a
	.zero		1


	//   ....[14]....
        /*0e38*/ 	.word	0x000006b0
        /*0e3c*/ 	.word	0x000000ff
        /*0e40*/ 	.word	0x00000070
        /*0e44*/ 	.short	0x0100
        /*0e46*/ 	.byte	0x0a
	.zero		1


	//   ....[15]....
        /*0e48*/ 	.word	0x000006c0
        /*0e4c*/ 	.word	0x000000ff
        /*0e50*/ 	.word	0x00000078
        /*0e54*/ 	.short	0x0100
        /*0e56*/ 	.byte	0x0a
	.zero		1


	//   ....[16]....
        /*0e58*/ 	.word	0x000015d0
        /*0e5c*/ 	.word	0x000000ff
        /*0e60*/ 	.word	0xfffffff8
        /*0e64*/ 	.short	0x010a
        /*0e66*/ 	.byte	0x12
	.zero		1


	//   ....[17]....
        /*0e68*/ 	.word	0x00001fa0
        /*0e6c*/ 	.word	0x000000ff
        /*0e70*/ 	.word	0x00000000
        /*0e74*/ 	.short	0x010a
        /*0e76*/ 	.byte	0x06
	.zero		1


	//   ....[18]....
        /*0e78*/ 	.word	0x00001fe0
        /*0e7c*/ 	.word	0x000000ff
        /*0e80*/ 	.word	0x00000000
        /*0e84*/ 	.short	0x010a
        /*0e86*/ 	.byte	0x06
	.zero		1


	//   ....[19]....
        /*0e88*/ 	.word	0x00003280
        /*0e8c*/ 	.word	0x000000ff
        /*0e90*/ 	.word	0x00000000
        /*0e94*/ 	.short	0x010a
        /*0e96*/ 	.byte	0x09
	.zero		1


	//   ....[20]....
        /*0e98*/ 	.word	0x000032c0
        /*0e9c*/ 	.word	0x000000ff
        /*0ea0*/ 	.word	0x00000000
        /*0ea4*/ 	.short	0x010a
        /*0ea6*/ 	.byte	0x09
	.zero		1


	//   ....[21]....
        /*0ea8*/ 	.word	0x000043c0
        /*0eac*/ 	.word	0x000000ff
        /*0eb0*/ 	.word	0x00000000
        /*0eb4*/ 	.short	0x0101
        /*0eb6*/ 	.byte	0x08
	.zero		1


	//   ....[22]....
        /*0eb8*/ 	.word	0x00005430
        /*0ebc*/ 	.word	0x000000e5
        /*0ec0*/ 	.word	0x00000000
        /*0ec4*/ 	.short	0x0101
        /*0ec6*/ 	.byte	0x1c
	.zero		1


	//   ....[23]....
        /*0ec8*/ 	.word	0x00005550
        /*0ecc*/ 	.word	0x000000ff
        /*0ed0*/ 	.word	0x00000000
        /*0ed4*/ 	.short	0x0101
        /*0ed6*/ 	.byte	0x08
	.zero		1


	//   ....[24]....
        /*0ed8*/ 	.word	0x00005600
        /*0edc*/ 	.word	0x000000ff
        /*0ee0*/ 	.word	0x00000008
        /*0ee4*/ 	.short	0x010a
        /*0ee6*/ 	.byte	0x12
	.zero		1


	//   ....[25]....
        /*0ee8*/ 	.word	0x0000e7d0
        /*0eec*/ 	.word	0x00000003
        /*0ef0*/ 	.word	0x00000000
        /*0ef4*/ 	.short	0x0101
        /*0ef6*/ 	.byte	0x1c
	.zero		1


	//   ....[26]....
        /*0ef8*/ 	.word	0x0000f1d0
        /*0efc*/ 	.word	0x0000000b
        /*0f00*/ 	.word	0x00000028
        /*0f04*/ 	.short	0x010a
        /*0f06*/ 	.byte	0x3f
	.zero		1


	//   ....[27]....
        /*0f08*/ 	.word	0x0000f580
        /*0f0c*/ 	.word	0x00000004
        /*0f10*/ 	.word	0x00000088
        /*0f14*/ 	.short	0x0101
        /*0f16*/ 	.byte	0x3f
	.zero		1


	//   ....[28]....
        /*0f18*/ 	.word	0x0000fd70
        /*0f1c*/ 	.word	0x00000007
        /*0f20*/ 	.word	0x00000000
        /*0f24*/ 	.short	0x010a
        /*0f26*/ 	.byte	0x3f
	.zero		1


	//   ....[29]....
        /*0f28*/ 	.word	0x0000fdf0
        /*0f2c*/ 	.word	0x00000009
        /*0f30*/ 	.word	0x00000000
        /*0f34*/ 	.short	0x010a
        /*0f36*/ 	.byte	0x3f
	.zero		1


	//   ....[30]....
        /*0f38*/ 	.word	0x0000fe80
        /*0f3c*/ 	.word	0x00000006
        /*0f40*/ 	.word	0x00000000
        /*0f44*/ 	.short	0x010a
        /*0f46*/ 	.byte	0x3f
	.zero		1


	//   ....[31]....
        /*0f48*/ 	.word	0x0000ff10
        /*0f4c*/ 	.word	0x00000009
        /*0f50*/ 	.word	0x00000000
        /*0f54*/ 	.short	0x010a
        /*0f56*/ 	.byte	0x3f
	.zero		1


	//   ....[32]....
        /*0f58*/ 	.word	0x0000ffa0
        /*0f5c*/ 	.word	0x00000003
        /*0f60*/ 	.word	0x00000000
        /*0f64*/ 	.short	0x010a
        /*0f66*/ 	.byte	0x3f
	.zero		1


	//   ....[33]....
        /*0f68*/ 	.word	0x00010010
        /*0f6c*/ 	.word	0x00000003
        /*0f70*/ 	.word	0xfffffff8
        /*0f74*/ 	.short	0x010a
        /*0f76*/ 	.byte	0x3f
	.zero		1


	//   ....[34]....
        /*0f78*/ 	.word	0x00010070
        /*0f7c*/ 	.word	0x00000003
        /*0f80*/ 	.word	0x00000000
        /*0f84*/ 	.short	0x010a
        /*0f86*/ 	.byte	0x3f
	.zero		1


	//   ....[35]....
        /*0f88*/ 	.word	0x000100e0
        /*0f8c*/ 	.word	0x00000000
        /*0f90*/ 	.word	0x00000000
        /*0f94*/ 	.short	0x010a
        /*0f96*/ 	.byte	0x3f
	.zero		1


	//   ....[36]....
        /*0f98*/ 	.word	0x00010150
        /*0f9c*/ 	.word	0x00000019
        /*0fa0*/ 	.word	0x00000008
        /*0fa4*/ 	.short	0x010a
        /*0fa6*/ 	.byte	0x3f
	.zero		1


	//   ....[37]....
        /*0fa8*/ 	.word	0x00010220
        /*0fac*/ 	.word	0x0000000b
        /*0fb0*/ 	.word	0x00000028
        /*0fb4*/ 	.short	0x010a
        /*0fb6*/ 	.byte	0x3f
	.zero		1


	//   ....[38]....
        /*0fb8*/ 	.word	0x00010300
        /*0fbc*/ 	.word	0x00000007
        /*0fc0*/ 	.word	0x00000000
        /*0fc4*/ 	.short	0x010a
        /*0fc6*/ 	.byte	0x3f
	.zero		1


	//   ....[39]....
        /*0fc8*/ 	.word	0x00010350
        /*0fcc*/ 	.word	0x00000009
        /*0fd0*/ 	.word	0x00000000
        /*0fd4*/ 	.short	0x010a
        /*0fd6*/ 	.byte	0x3f
	.zero		1


	//   ....[40]....
        /*0fd8*/ 	.word	0x000103a0
        /*0fdc*/ 	.word	0x00000006
        /*0fe0*/ 	.word	0x00000000
        /*0fe4*/ 	.short	0x010a
        /*0fe6*/ 	.byte	0x3f
	.zero		1


	//   ....[41]....
        /*0fe8*/ 	.word	0x000103f0
        /*0fec*/ 	.word	0x00000009
        /*0ff0*/ 	.word	0x00000000
        /*0ff4*/ 	.short	0x010a
        /*0ff6*/ 	.byte	0x3f
	.zero		1


	//----- nvinfo : EIATTR_NUM_MBARRIERS
	.align		4
.L_30:
        /*0ff8*/ 	.byte	0x03, 0x38
        /*0ffa*/ 	.short	0x0010


	//----- nvinfo : EIATTR_EXIT_INSTR_OFFSETS
	.align		4
        /*0ffc*/ 	.byte	0x04, 0x1c
        /*0ffe*/ 	.short	(.L_32 - .L_31)


	//   ....[0]....
.L_31:
        /*1000*/ 	.word	0x000012d0


	//   ....[1]....
        /*1004*/ 	.word	0x00001330


	//   ....[2]....
        /*1008*/ 	.word	0x0000eee0


	//   ....[3]....
        /*100c*/ 	.word	0x0000ef10


	//   ....[4]....
        /*1010*/ 	.word	0x0000fff0


	//----- nvinfo : EIATTR_MAX_THREADS
	.align		4
.L_32:
        /*1014*/ 	.byte	0x04, 0x05
        /*1016*/ 	.short	(.L_34 - .L_33)
.L_33:
        /*1018*/ 	.word	0x00000180
        /*101c*/ 	.word	0x00000001
        /*1020*/ 	.word	0x00000001


	//----- nvinfo : EIATTR_CRS_STACK_SIZE
	.align		4
.L_34:
        /*1024*/ 	.byte	0x04, 0x1e
        /*1026*/ 	.short	(.L_36 - .L_35)
.L_35:
        /*1028*/ 	.word	0x00000000


	//----- nvinfo : EIATTR_CBANK_PARAM_SIZE
	.align		4
.L_36:
        /*102c*/ 	.byte	0x03, 0x19
        /*102e*/ 	.short	0x0470


	//----- nvinfo : EIATTR_PARAM_CBANK
	.align		4
        /*1030*/ 	.byte	0x04, 0x0a
        /*1032*/ 	.short	(.L_38 - .L_37)
	.align		4
.L_37:
        /*1034*/ 	.word	index@(.nv.constant0._ZN7cutlass13device_kernelINS_4gemm6kernel13GemmUniversalIN4cute5tupleIJiiiiEEENS1_10collective13CollectiveMmaINS1_37MainloopSm90TmaGmmaWarpSpecializedFP8ILi5ENS5_IJNS4_1CILi1EEESB_SB_EEENS1_32KernelTmaWarpSpecializedPingpongEEENS5_IJNSA_ILi64EEENSA_ILi256EEENSA_ILi128EEEEEENS_12float_e5m2_tENS5_IJlSB_lEEESJ_SK_NS4_8TiledMMAINS4_8MMA_AtomIJNS4_4SM904GMMA31MMA_64x256x32_F32E5M2E5M2_SS_TNILNSO_7ScaleInE1ELSQ_1EEEEEENS4_6LayoutISC_NS5_IJNSA_ILi0EEESU_SU_EEEEENS5_IJNS4_10UnderscoreESX_SX_EEEEENS4_13SM90_TMA_LOADENS4_14ComposedLayoutINS4_7SwizzleILi3ELi4ELi3EEENS4_18smem_ptr_flag_bitsILi8EEENST_INS5_IJNSA_ILi8EEESH_EEENS5_IJSH_SB_EEEEEEEvNS4_8identityES10_S1A_vS1B_EENS_8epilogue10collective6detail29Sm90TmaWarpSpecializedAdapterINS1E_15DefaultEpilogueISJ_SK_SK_NS1D_6thread17LinearCombinationISJ_Li1EffLNS1I_9ScaleType4KindE0ELNS_15FloatRoundStyleE2ESJ_EENS1_15EpilogueDefaultEEEEEvvEEEEvNT_6ParamsE)
        /*1038*/ 	.short	0x0210
        /*103a*/ 	.short	0x0470


	//----- nvinfo : EIATTR_SW_WAR
	.align		4
.L_38:
        /*103c*/ 	.byte	0x04, 0x36
        /*103e*/ 	.short	(.L_40 - .L_39)
.L_39:
        /*1040*/ 	.word	0x00000008
.L_40:


//--------------------- .nv.callgraph             --------------------------
	.section	.nv.callgraph,"",@"SHT_CUDA_CALLGRAPH"
	.align	4
	.sectionentsize	8
	.align		4
        /*0000*/ 	.word	0x00000000
	.align		4
        /*0004*/ 	.word	0xffffffff
	.align		4
        /*0008*/ 	.word	0x00000000
	.align		4
        /*000c*/ 	.word	0xfffffffe
	.align		4
        /*0010*/ 	.word	0x00000000
	.align		4
        /*0014*/ 	.word	0xfffffffd
	.align		4
        /*0018*/ 	.word	0x00000000
	.align		4
        /*001c*/ 	.word	0xfffffffc


//--------------------- .nv.constant4             --------------------------
	.section	.nv.constant4,"a",@progbits
	.align	8
	.align		8
.nv.constant4:
        /*0000*/ 	.dword	_ZN39_INTERNAL_a45c32be_4_k_cu_46483b50_46724cuda3std3__45__cpo5beginE
	.align		8
        /*0008*/ 	.dword	_ZN39_INTERNAL_a45c32be_4_k_cu_46483b50_46724cuda3std3__45__cpo3endE
	.align		8
        /*0010*/ 	.dword	_ZN39_INTERNAL_a45c32be_4_k_cu_46483b50_46724cuda3std3__45__cpo6cbeginE
	.align		8
        /*0018*/ 	.dword	_ZN39_INTERNAL_a45c32be_4_k_cu_46483b50_46724cuda3std3__45__cpo4cendE
	.align		8
        /*0020*/ 	.dword	_ZN39_INTERNAL_a45c32be_4_k_cu_46483b50_46724cuda3std3__441_GLOBAL__N__a45c32be_4_k_cu_46483b50_46726ignoreE
	.align		8
        /*0028*/ 	.dword	_ZN39_INTERNAL_a45c32be_4_k_cu_46483b50_46724cuda3std3__419piecewise_constructE
	.align		8
        /*0030*/ 	.dword	_ZN39_INTERNAL_a45c32be_4_k_cu_46483b50_46724cuda3std3__48in_placeE
	.align		8
        /*0038*/ 	.dword	_ZN39_INTERNAL_a45c32be_4_k_cu_46483b50_46724cuda3std6ranges3__45__cpo4swapE
	.align		8
        /*0040*/ 	.dword	_ZN39_INTERNAL_a45c32be_4_k_cu_46483b50_46724cuda3std6ranges3__45__cpo9iter_moveE
	.align		8
        /*0048*/ 	.dword	_ZN39_INTERNAL_a45c32be_4_k_cu_46483b50_46724cute7productE
	.align		8
        /*0050*/ 	.dword	_ZN39_INTERNAL_a45c32be_4_k_cu_46483b50_46724cute1_E


//--------------------- .text._ZN7cutlass13device_kernelINS_4gemm6kernel13GemmUniversalIN4cute5tupleIJiiiiEEENS1_10collective13CollectiveMmaINS1_37MainloopSm90TmaGmmaWarpSpecializedFP8ILi5ENS5_IJNS4_1CILi1EEESB_SB_EEENS1_32KernelTmaWarpSpecializedPingpongEEENS5_IJNSA_ILi64EEENSA_ILi256EEENSA_ILi128EEEEEENS_12float_e5m2_tENS5_IJlSB_lEEESJ_SK_NS4_8TiledMMAINS4_8MMA_AtomIJNS4_4SM904GMMA31MMA_64x256x32_F32E5M2E5M2_SS_TNILNSO_7ScaleInE1ELSQ_1EEEEEENS4_6LayoutISC_NS5_IJNSA_ILi0EEESU_SU_EEEEENS5_IJNS4_10UnderscoreESX_SX_EEEEENS4_13SM90_TMA_LOADENS4_14ComposedLayoutINS4_7SwizzleILi3ELi4ELi3EEENS4_18smem_ptr_flag_bitsILi8EEENST_INS5_IJNSA_ILi8EEESH_EEENS5_IJSH_SB_EEEEEEEvNS4_8identityES10_S1A_vS1B_EENS_8epilogue10collective6detail29Sm90TmaWarpSpecializedAdapterINS1E_15DefaultEpilogueISJ_SK_SK_NS1D_6thread17LinearCombinationISJ_Li1EffLNS1I_9ScaleType4KindE0ELNS_15FloatRoundStyleE2ESJ_EENS1_15EpilogueDefaultEEEEEvvEEEEvNT_6ParamsE --------------------------
	.section	.text._ZN7cutlass13device_kernelINS_4gemm6kernel13GemmUniversalIN4cute5tupleIJiiiiEEENS1_10collective13CollectiveMmaINS1_37MainloopSm90TmaGmmaWarpSpecializedFP8ILi5ENS5_IJNS4_1CILi1EEESB_SB_EEENS1_32KernelTmaWarpSpecializedPingpongEEENS5_IJNSA_ILi64EEENSA_ILi256EEENSA_ILi128EEEEEENS_12float_e5m2_tENS5_IJlSB_lEEESJ_SK_NS4_8TiledMMAINS4_8MMA_AtomIJNS4_4SM904GMMA31MMA_64x256x32_F32E5M2E5M2_SS_TNILNSO_7ScaleInE1ELSQ_1EEEEEENS4_6LayoutISC_NS5_IJNSA_ILi0EEESU_SU_EEEEENS5_IJNS4_10UnderscoreESX_SX_EEEEENS4_13SM90_TMA_LOADENS4_14ComposedLayoutINS4_7SwizzleILi3ELi4ELi3EEENS4_18smem_ptr_flag_bitsILi8EEENST_INS5_IJNSA_ILi8EEESH_EEENS5_IJSH_SB_EEEEEEEvNS4_8identityES10_S1A_vS1B_EENS_8epilogue10collective6detail29Sm90TmaWarpSpecializedAdapterINS1E_15DefaultEpilogueISJ_SK_SK_NS1D_6thread17LinearCombinationISJ_Li1EffLNS1I_9ScaleType4KindE0ELNS_15FloatRoundStyleE2ESJ_EENS1_15EpilogueDefaultEEEEEvvEEEEvNT_6ParamsE,"ax",@progbits
	.align	128
.text._ZN7cutlass13device_kernelINS_4gemm6kernel13GemmUniversalIN4cute5tupleIJiiiiEEENS1_10collective13CollectiveMmaINS1_37MainloopSm90TmaGmmaWarpSpecializedFP8ILi5ENS5_IJNS4_1CILi1EEESB_SB_EEENS1_32KernelTmaWarpSpecializedPingpongEEENS5_IJNSA_ILi64EEENSA_ILi256EEENSA_ILi128EEEEEENS_12float_e5m2_tENS5_IJlSB_lEEESJ_SK_NS4_8TiledMMAINS4_8MMA_AtomIJNS4_4SM904GMMA31MMA_64x256x32_F32E5M2E5M2_SS_TNILNSO_7ScaleInE1ELSQ_1EEEEEENS4_6LayoutISC_NS5_IJNSA_ILi0EEESU_SU_EEEEENS5_IJNS4_10UnderscoreESX_SX_EEEEENS4_13SM90_TMA_LOADENS4_14ComposedLayoutINS4_7SwizzleILi3ELi4ELi3EEENS4_18smem_ptr_flag_bitsILi8EEENST_INS5_IJNSA_ILi8EEESH_EEENS5_IJSH_SB_EEEEEEEvNS4_8identityES10_S1A_vS1B_EENS_8epilogue10collective6detail29Sm90TmaWarpSpecializedAdapterINS1E_15DefaultEpilogueISJ_SK_SK_NS1D_6thread17LinearCombinationISJ_Li1EffLNS1I_9ScaleType4KindE0ELNS_15FloatRoundStyleE2ESJ_EENS1_15EpilogueDefaultEEEEEvvEEEEvNT_6ParamsE:
        .type           _ZN7cutlass13device_kernelINS_4gemm6kernel13GemmUniversalIN4cute5tupleIJiiiiEEENS1_10collective13CollectiveMmaINS1_37MainloopSm90TmaGmmaWarpSpecializedFP8ILi5ENS5_IJNS4_1CILi1EEESB_SB_EEENS1_32KernelTmaWarpSpecializedPingpongEEENS5_IJNSA_ILi64EEENSA_ILi256EEENSA_ILi128EEEEEENS_12float_e5m2_tENS5_IJlSB_lEEESJ_SK_NS4_8TiledMMAINS4_8MMA_AtomIJNS4_4SM904GMMA31MMA_64x256x32_F32E5M2E5M2_SS_TNILNSO_7ScaleInE1ELSQ_1EEEEEENS4_6LayoutISC_NS5_IJNSA_ILi0EEESU_SU_EEEEENS5_IJNS4_10UnderscoreESX_SX_EEEEENS4_13SM90_TMA_LOADENS4_14ComposedLayoutINS4_7SwizzleILi3ELi4ELi3EEENS4_18smem_ptr_flag_bitsILi8EEENST_INS5_IJNSA_ILi8EEESH_EEENS5_IJSH_SB_EEEEEEEvNS4_8identityES10_S1A_vS1B_EENS_8epilogue10collective6detail29Sm90TmaWarpSpecializedAdapterINS1E_15DefaultEpilogueISJ_SK_SK_NS1D_6thread17LinearCombinationISJ_Li1EffLNS1I_9ScaleType4KindE0ELNS_15FloatRoundStyleE2ESJ_EENS1_15EpilogueDefaultEEEEEvvEEEEvNT_6ParamsE,@function
        .size           _ZN7cutlass13device_kernelINS_4gemm6kernel13GemmUniversalIN4cute5tupleIJiiiiEEENS1_10collective13CollectiveMmaINS1_37MainloopSm90TmaGmmaWarpSpecializedFP8ILi5ENS5_IJNS4_1CILi1EEESB_SB_EEENS1_32KernelTmaWarpSpecializedPingpongEEENS5_IJNSA_ILi64EEENSA_ILi256EEENSA_ILi128EEEEEENS_12float_e5m2_tENS5_IJlSB_lEEESJ_SK_NS4_8TiledMMAINS4_8MMA_AtomIJNS4_4SM904GMMA31MMA_64x256x32_F32E5M2E5M2_SS_TNILNSO_7ScaleInE1ELSQ_1EEEEEENS4_6LayoutISC_NS5_IJNSA_ILi0EEESU_SU_EEEEENS5_IJNS4_10UnderscoreESX_SX_EEEEENS4_13SM90_TMA_LOADENS4_14ComposedLayoutINS4_7SwizzleILi3ELi4ELi3EEENS4_18smem_ptr_flag_bitsILi8EEENST_INS5_IJNSA_ILi8EEESH_EEENS5_IJSH_SB_EEEEEEEvNS4_8identityES10_S1A_vS1B_EENS_8epilogue10collective6detail29Sm90TmaWarpSpecializedAdapterINS1E_15DefaultEpilogueISJ_SK_SK_NS1D_6thread17LinearCombinationISJ_Li1EffLNS1I_9ScaleType4KindE0ELNS_15FloatRoundStyleE2ESJ_EENS1_15EpilogueDefaultEEEEEvvEEEEvNT_6ParamsE,(.L_x_334 - _ZN7cutlass13device_kernelINS_4gemm6kernel13GemmUniversalIN4cute5tupleIJiiiiEEENS1_10collective13CollectiveMmaINS1_37MainloopSm90TmaGmmaWarpSpecializedFP8ILi5ENS5_IJNS4_1CILi1EEESB_SB_EEENS1_32KernelTmaWarpSpecializedPingpongEEENS5_IJNSA_ILi64EEENSA_ILi256EEENSA_ILi128EEEEEENS_12float_e5m2_tENS5_IJlSB_lEEESJ_SK_NS4_8TiledMMAINS4_8MMA_AtomIJNS4_4SM904GMMA31MMA_64x256x32_F32E5M2E5M2_SS_TNILNSO_7ScaleInE1ELSQ_1EEEEEENS4_6LayoutISC_NS5_IJNSA_ILi0EEESU_SU_EEEEENS5_IJNS4_10UnderscoreESX_SX_EEEEENS4_13SM90_TMA_LOADENS4_14ComposedLayoutINS4_7SwizzleILi3ELi4ELi3EEENS4_18smem_ptr_flag_bitsILi8EEENST_INS5_IJNSA_ILi8EEESH_EEENS5_IJSH_SB_EEEEEEEvNS4_8identityES10_S1A_vS1B_EENS_8epilogue10collective6detail29Sm90TmaWarpSpecializedAdapterINS1E_15DefaultEpilogueISJ_SK_SK_NS1D_6thread17LinearCombinationISJ_Li1EffLNS1I_9ScaleType4KindE0ELNS_15FloatRoundStyleE2ESJ_EENS1_15EpilogueDefaultEEEEEvvEEEEvNT_6ParamsE)
        .other          _ZN7cutlass13device_kernelINS_4gemm6kernel13GemmUniversalIN4cute5tupleIJiiiiEEENS1_10collective13CollectiveMmaINS1_37MainloopSm90TmaGmmaWarpSpecializedFP8ILi5ENS5_IJNS4_1CILi1EEESB_SB_EEENS1_32KernelTmaWarpSpecializedPingpongEEENS5_IJNSA_ILi64EEENSA_ILi256EEENSA_ILi128EEEEEENS_12float_e5m2_tENS5_IJlSB_lEEESJ_SK_NS4_8TiledMMAINS4_8MMA_AtomIJNS4_4SM904GMMA31MMA_64x256x32_F32E5M2E5M2_SS_TNILNSO_7ScaleInE1ELSQ_1EEEEEENS4_6LayoutISC_NS5_IJNSA_ILi0EEESU_SU_EEEEENS5_IJNS4_10UnderscoreESX_SX_EEEEENS4_13SM90_TMA_LOADENS4_14ComposedLayoutINS4_7SwizzleILi3ELi4ELi3EEENS4_18smem_ptr_flag_bitsILi8EEENST_INS5_IJNSA_ILi8EEESH_EEENS5_IJSH_SB_EEEEEEEvNS4_8identityES10_S1A_vS1B_EENS_8epilogue10collective6detail29Sm90TmaWarpSpecializedAdapterINS1E_15DefaultEpilogueISJ_SK_SK_NS1D_6thread17LinearCombinationISJ_Li1EffLNS1I_9ScaleType4KindE0ELNS_15FloatRoundStyleE2ESJ_EENS1_15EpilogueDefaultEEEEEvvEEEEvNT_6ParamsE,@"STO_CUDA_ENTRY STV_DEFAULT"
_ZN7cutlass13device_kernelINS_4gemm6kernel13GemmUniversalIN4cute5tupleIJiiiiEEENS1_10collective13CollectiveMmaINS1_37MainloopSm90TmaGmmaWarpSpecializedFP8ILi5ENS5_IJNS4_1CILi1EEESB_SB_EEENS1_32KernelTmaWarpSpecializedPingpongEEENS5_IJNSA_ILi64EEENSA_ILi256EEENSA_ILi128EEEEEENS_12float_e5m2_tENS5_IJlSB_lEEESJ_SK_NS4_8TiledMMAINS4_8MMA_AtomIJNS4_4SM904GMMA31MMA_64x256x32_F32E5M2E5M2_SS_TNILNSO_7ScaleInE1ELSQ_1EEEEEENS4_6LayoutISC_NS5_IJNSA_ILi0EEESU_SU_EEEEENS5_IJNS4_10UnderscoreESX_SX_EEEEENS4_13SM90_TMA_LOADENS4_14ComposedLayoutINS4_7SwizzleILi3ELi4ELi3EEENS4_18smem_ptr_flag_bitsILi8EEENST_INS5_IJNSA_ILi8EEESH_EEENS5_IJSH_SB_EEEEEEEvNS4_8identityES10_S1A_vS1B_EENS_8epilogue10collective6detail29Sm90TmaWarpSpecializedAdapterINS1E_15DefaultEpilogueISJ_SK_SK_NS1D_6thread17LinearCombinationISJ_Li1EffLNS1I_9ScaleType4KindE0ELNS_15FloatRoundStyleE2ESJ_EENS1_15EpilogueDefaultEEEEEvvEEEEvNT_6ParamsE:
[----:B------:R-:W0:Y:S02]  /*0000*/  LDC R1, c[0x0][0x28] ;  /* 0x00000a00ff017b82 */ /* 0x000e240000000800 */
[----:B0-----:R-:W-:Y:S01]  /*0010*/  VIADD R1, R1, 0xfffffef8 ;  /* 0xfffffef801017836 */ /* 0x001fe20000000000 */
[----:B------:R-:W0:Y:S01]  /*0020*/  S2R R3, SR_TID.X ;  /* 0x0000000000037919 */ /* 0x000e220000002100 */
[----:B------:R-:W-:Y:S01]  /*0030*/  ELECT P0, URZ, PT ;  /* 0x00000000003f782f */ /* 0x000fe20003800000 */
[----:B------:R-:W-:Y:S01]  /*0040*/  BSSY B0, `(.L_x_0) ;  /* 0x0000014000007945 */ /* 0x000fe20003800000 */
[----:B0-----:R-:W-:-:S05]  /*0050*/  SHF.R.U32.HI R0, RZ, 0x5, R3 ;  /* 0x00000005ff007819 */ /* 0x001fca0000011603 */
[----:B------:R-:W0:Y:S02]  /*0060*/  SHFL.IDX PT, R2, R0, RZ, 0x1f ;  /* 0x00001fff00027589 */ /* 0x000e2400000e0000 */
[----:B0-----:R-:W-:Y:S02]  /*0070*/  R2UR UR6, R2 ;  /* 0x00000000020672ca */ /* 0x001fe400000e0000 */
[----:B------:R-:W-:-:S05]  /*0080*/  SHF.R.U32.HI R2, RZ, 0x7, R3 ;  /* 0x00000007ff027819 */ /* 0x000fca0000011603 */
[----:B------:R0:W1:Y:S06]  /*0090*/  SHFL.IDX PT, R4, R2, RZ, 0x1f ;  /* 0x00001fff02047589 */ /* 0x00006c00000e0000 */
[----:B------:R-:W-:Y:S02]  /*00a0*/  USHF.R.S32.HI UR4, URZ, 0x1f, UR6 ;  /* 0x0000001f3f047899 */ /* 0x000fe40008011406 */
[----:B------:R-:W-:Y:S02]  /*00b0*/  ISETP.NE.OR P0, PT, RZ, UR6, !P0 ;  /* 0x00000006ff007c0c */ /* 0x000fe4000c705670 */
[----:B------:R-:W-:-:S04]  /*00c0*/  ULEA.HI UR4, UR4, UR6, URZ, 0x2 ;  /* 0x0000000604047291 */ /* 0x000fc8000f8f103f */
[----:B------:R-:W-:-:S04]  /*00d0*/  ULOP3.LUT UR4, UR4, 0xfffffffc, URZ, 0xc0, !UPT ;  /* 0xfffffffc04047892 */ /* 0x000fc8000f8ec03f */
[----:B------:R-:W-:-:S03]  /*00e0*/  UIADD3 UR6, UR6, -UR4, URZ ;  /* 0x8000000406067290 */ /* 0x000fc6000fffe03f */
[----:B0-----:R-:W-:Y:S09]  /*00f0*/  @P0 BRA `(.L_x_1) ;  /* 0x0000000000200947 */ /* 0x001ff20003800000 */
[----:B------:R-:W-:Y:S02]  /*0100*/  ULDC.64 UR4, c[0x0][0x198] ;  /* 0x0000660000047ab9 */ /* 0x000fe40000000a00 */
[----:B------:R-:W-:Y:S02]  /*0110*/  UIADD3 UR8, UP0, UR4, 0xf0, URZ ;  /* 0x000000f004087890 */ /* 0x000fe4000ff1e03f */
[----:B------:R-:W-:Y:S02]  /*0120*/  UIADD3 UR4, UP1, UR4, 0x1f0, URZ ;  /* 0x000001f004047890 */ /* 0x000fe4000ff3e03f */
[----:B------:R-:W-:Y:S02]  /*0130*/  UIADD3.X UR9, URZ, UR5, URZ, UP0, !UPT ;  /* 0x000000053f097290 */ /* 0x000fe400087fe43f */
[----:B------:R-:W-:-:S07]  /*0140*/  UIADD3.X UR5, URZ, UR5, URZ, UP1, !UPT ;  /* 0x000000053f057290 */ /* 0x000fce0008ffe43f */
[----:B------:R0:W-:Y:S02]  /*0150*/  UTMACCTL.PF [UR8] ;  /* 0x00000000080079b9 */ /* 0x0001e40008040000 */
[----:B------:R0:W-:Y:S02]  /*0160*/  UTMACCTL.PF [UR4] ;  /* 0x00000000040079b9 */ /* 0x0001e40008040000 */
[----:B0-----:R-:W-:Y:S01]  /*0170*/  NOP ;  /* 0x0000000000007918 */ /* 0x001fe20000000000 */
.L_x_1:
[----:B------:R-:W-:Y:S05]  /*0180*/  BSYNC B0 ;  /* 0x0000000000007941 */ /* 0x000fea0003800000 */
.L_x_0:
[----:B------:R-:W0:Y:S01]  /*0190*/  SHFL.IDX PT, R5, R0, RZ, 0x1f ;  /* 0x00001fff00057589 */ /* 0x000e2200000e0000 */
[----:B-1----:R-:W-:Y:S01]  /*01a0*/  R2UR UR13, R4 ;  /* 0x00000000040d72ca */ /* 0x002fe200000e0000 */
[----:B------:R-:W-:-:S04]  /*01b0*/  UISETP.NE.AND UP0, UPT, UR6, 0x3, UPT ;  /* 0x000000030600788c */ /* 0x000fc8000bf05270 */
[----:B------:R-:W-:-:S08]  /*01c0*/  UISETP.EQ.OR UP0, UPT, UR6, URZ, !UP0 ;  /* 0x0000003f0600728c */ /* 0x000fd0000c702670 */
[----:B------:R-:W-:Y:S02]  /*01d0*/  UIADD3 UR12, UR13, -0x1, URZ ;  /* 0xffffffff0d0c7890 */ /* 0x000fe4000fffe03f */
[----:B------:R-:W-:Y:S02]  /*01e0*/  UISETP.EQ.AND UP0, UPT, UR13, URZ, UP0 ;  /* 0x0000003f0d00728c */ /* 0x000fe40008702270 */
[----:B------:R-:W-:Y:S02]  /*01f0*/  UISETP.GE.U32.AND UP1, UPT, UR12, 0x2, UPT ;  /* 0x000000020c00788c */ /* 0x000fe4000bf26070 */
[----:B------:R-:W-:Y:S01]  /*0200*/  USEL UR15, URZ, 0x1, !UP0 ;  /* 0x000000013f0f7887 */ /* 0x000fe2000c000000 */
[----:B0-----:R-:W-:-:S03]  /*0210*/  ISETP.NE.AND P0, PT, R5, RZ, PT ;  /* 0x000000ff0500720c */ /* 0x001fc60003f05270 */
[----:B------:R-:W-:-:S10]  /*0220*/  USEL UR15, UR15, 0x2, UP1 ;  /* 0x000000020f0f7887 */ /* 0x000fd40008800000 */
[----:B------:R-:W-:Y:S05]  /*0230*/  @P0 BRA `(.L_x_2) ;  /* 0x0000000000600947 */ /* 0x000fea0003800000 */
[----:B------:R-:W0:Y:S01]  /*0240*/  S2UR UR7, SR_CgaCtaId ;  /* 0x00000000000779c3 */ /* 0x000e220000008800 */
[----:B------:R-:W-:Y:S01]  /*0250*/  UMOV UR4, 0x400 ;  /* 0x0000040000047882 */ /* 0x000fe20000000000 */
[----:B------:R-:W-:Y:S01]  /*0260*/  UMOV UR5, 0x1 ;  /* 0x0000000100057882 */ /* 0x000fe20000000000 */
[----:B------:R-:W-:Y:S01]  /*0270*/  UMOV UR8, 0x80 ;  /* 0x0000008000087882 */ /* 0x000fe20000000000 */
[----:B------:R-:W-:Y:S01]  /*0280*/  ELECT P0, URZ, PT ;  /* 0x00000000003f782f */ /* 0x000fe20003800000 */
[----:B------:R-:W-:-:S04]  /*0290*/  UIADD3 UR8, -UR8, 0x100000, URZ ;  /* 0x0010000008087890 */ /* 0x000fc8000fffe13f */
[----:B------:R-:W-:Y:S02]  /*02a0*/  USHF.L.U32 UR9, UR8, 0xb, URZ ;  /* 0x0000000b08097899 */ /* 0x000fe4000800063f */
[----:B------:R-:W-:Y:S02]  /*02b0*/  USHF.L.U32 UR8, UR8, 0x1, URZ ;  /* 0x0000000108087899 */ /* 0x000fe4000800063f */
[----:B0-----:R-:W-:Y:S02]  /*02c0*/  ULEA UR7, UR7, UR4, 0x18 ;  /* 0x0000000407077291 */ /* 0x001fe4000f8ec03f */
[----:B------:R-:W-:-:S04]  /*02d0*/  UIADD3 UR4, -UR5, 0x100000, URZ ;  /* 0x0010000005047890 */ /* 0x000fc8000fffe13f */
[----:B------:R-:W-:Y:S02]  /*02e0*/  USHF.L.U32 UR5, UR4, 0xb, URZ ;  /* 0x0000000b04057899 */ /* 0x000fe4000800063f */
[----:B------:R-:W-:Y:S01]  /*02f0*/  USHF.L.U32 UR4, UR4, 0x1, URZ ;  /* 0x0000000104047899 */ /* 0x000fe2000800063f */
[----:B------:R-:W0:Y:S11]  /*0300*/  FENCE.VIEW.ASYNC.S ;  /* 0x00000000000073c6 */ /* 0x000e360000000000 */
[----:B0-----:R0:W1:Y:S01]  /*0310*/  SYNCS.EXCH.64 URZ, [UR7], UR4 ;  /* 0x00000004073f75b2 */ /* 0x0010620008000100 */
[----:B------:R0:W2:Y:S01]  /*0320*/  SYNCS.EXCH.64 URZ, [UR7+0x28], UR8 ;  /* 0x00002808073f75b2 */ /* 0x0000a20008000100 */
[----:B------:R0:W3:Y:S01]  /*0330*/  SYNCS.EXCH.64 URZ, [UR7+0x8], UR4 ;  /* 0x00000804073f75b2 */ /* 0x0000e20008000100 */
[----:B------:R0:W4:Y:S01]  /*0340*/  SYNCS.EXCH.64 URZ, [UR7+0x30], UR8 ;  /* 0x00003008073f75b2 */ /* 0x0001220008000100 */
[----:B------:R0:W0:Y:S01]  /*0350*/  SYNCS.EXCH.64 URZ, [UR7+0x10], UR4 ;  /* 0x00001004073f75b2 */ /* 0x0000220008000100 */
[----:B------:R0:W0:Y:S01]  /*0360*/  SYNCS.EXCH.64 URZ, [UR7+0x38], UR8 ;  /* 0x00003808073f75b2 */ /* 0x0000220008000100 */
[----:B------:R0:W0:Y:S01]  /*0370*/  SYNCS.EXCH.64 URZ, [UR7+0x18], UR4 ;  /* 0x00001804073f75b2 */ /* 0x0000220008000100 */
[----:B------:R0:W0:Y:S01]  /*0380*/  SYNCS.EXCH.64 URZ, [UR7+0x40], UR8 ;  /* 0x00004008073f75b2 */ /* 0x0000220008000100 */
[----:B------:R0:W0:Y:S01]  /*0390*/  SYNCS.EXCH.64 URZ, [UR7+0x20], UR4 ;  /* 0x00002004073f75b2 */ /* 0x0000220008000100 */
[----:B------:R0:W0:Y:S01]  /*03a0*/  SYNCS.EXCH.64 URZ, [UR7+0x48], UR8 ;  /* 0x00004808073f75b2 */ /* 0x0000220008000100 */
[----:B------:R-:W-:Y:S01]  /*03b0*/  NOP ;  /* 0x0000000000007918 */ /* 0x000fe20000000000 */
.L_x_2:
[----:B------:R-:W5:Y:S01]  /*03c0*/  SHFL.IDX PT, R5, R0, RZ, 0x1f ;  /* 0x00001fff00057589 */ /* 0x000f6200000e0000 */
[----:B------:R-:W-:Y:S01]  /*03d0*/  ELECT P0, URZ, PT ;  /* 0x00000000003f782f */ /* 0x000fe20003800000 */
[----:B------:R-:W-:Y:S01]  /*03e0*/  NOP ;  /* 0x0000000000007918 */ /* 0x000fe20000000000 */
[----:B------:R-:W-:Y:S01]  /*03f0*/  ELECT P1, URZ, PT ;  /* 0x00000000003f782f */ /* 0x000fe20003820000 */
[----:B------:R1:W2:Y:S01]  /*0400*/  SHFL.IDX PT, R4, R0, RZ, 0x1f ;  /* 0x00001fff00047589 */ /* 0x0002a200000e0000 */
[----:B0-----:R-:W-:Y:S01]  /*0410*/  UMOV UR4, 0x20 ;  /* 0x0000002000047882 */ /* 0x001fe20000000000 */
[----:B------:R-:W-:Y:S01]  /*0420*/  UMOV UR9, 0x80 ;  /* 0x0000008000097882 */ /* 0x000fe20000000000 */
[----:B------:R-:W-:Y:S01]  /*0430*/  NOP ;  /* 0x0000000000007918 */ /* 0x000fe20000000000 */
[----:B------:R-:W0:Y:S01]  /*0440*/  SHFL.IDX PT, R2, R2, RZ, 0x1f ;  /* 0x00001fff02027589 */ /* 0x000e2200000e0000 */
[----:B------:R-:W-:Y:S01]  /*0450*/  ULDC.64 UR20, c[0x0][0x208] ;  /* 0x0000820000147ab9 */ /* 0x000fe20000000a00 */
[----:B-1----:R-:W-:-:S04]  /*0460*/  SHF.R.S32.HI R0, RZ, 0x1f, R3 ;  /* 0x0000001fff007819 */ /* 0x002fc80000011403 */
[----:B------:R-:W-:-:S04]  /*0470*/  LEA.HI R0, R0, R3, RZ, 0x7 ;  /* 0x0000000300007211 */ /* 0x000fc800078f38ff */
[----:B------:R-:W-:Y:S02]  /*0480*/  LOP3.LUT R0, R0, 0xffffff80, RZ, 0xc0, !PT ;  /* 0xffffff8000007812 */ /* 0x000fe400078ec0ff */
[----:B-----5:R-:W-:Y:S02]  /*0490*/  ISETP.NE.OR P0, PT, R5, RZ, !P0 ;  /* 0x000000ff0500720c */ /* 0x020fe40004705670 */
[----:B--2---:R-:W-:Y:S02]  /*04a0*/  ISETP.NE.OR P1, PT, R4, RZ, !P1 ;  /* 0x000000ff0400720c */ /* 0x004fe40004f25670 */
[----:B0-----:R-:W-:Y:S01]  /*04b0*/  R2UR UR18, R2 ;  /* 0x00000000021272ca */ /* 0x001fe200000e0000 */
[----:B------:R-:W-:-:S08]  /*04c0*/  IMAD.IADD R2, R3, 0x1, -R0 ;  /* 0x0000000103027824 */ /* 0x000fd000078e0a00 */
[----:B------:R-:W-:Y:S02]  /*04d0*/  VOTEU.ALL UP0, P0 ;  /* 0x00000000003f7886 */ /* 0x000fe40000000000 */
[----:B------:R-:W-:-:S03]  /*04e0*/  VOTEU.ALL UP1, P1 ;  /* 0x00000000003f7886 */ /* 0x000fc60000820000 */
[----:B------:R-:W0:Y:S01]  /*04f0*/  @!UP0 S2UR UR8, SR_CgaCtaId ;  /* 0x00000000000889c3 */ /* 0x000e220000008800 */
[----:B------:R-:W-:Y:S01]  /*0500*/  @!UP0 UMOV UR7, 0x400 ;  /* 0x0000040000078882 */ /* 0x000fe20000000000 */
[----:B------:R-:W-:-:S04]  /*0510*/  @!UP0 UIADD3 UR4, -UR4, 0x100000, URZ ;  /* 0x0010000004048890 */ /* 0x000fc8000fffe13f */
[----:B------:R-:W-:Y:S02]  /*0520*/  @!UP0 USHF.L.U32 UR5, UR4, 0xb, URZ ;  /* 0x0000000b04058899 */ /* 0x000fe4000800063f */
[----:B------:R-:W-:Y:S01]  /*0530*/  @!UP0 USHF.L.U32 UR4, UR4, 0x1, URZ ;  /* 0x0000000104048899 */ /* 0x000fe2000800063f */
[----:B------:R-:W-:Y:S01]  /*0540*/  @!UP1 UMOV UR10, 0x400 ;  /* 0x00000400000a9882 */ /* 0x000fe20000000000 */
[----:B------:R-:W-:Y:S01]  /*0550*/  VOTEU.ALL UP2, P1 ;  /* 0x00000000003f7886 */ /* 0x000fe20000840000 */
[----:B------:R-:W-:Y:S01]  /*0560*/  VOTEU.ALL UP3, P1 ;  /* 0x00000000003f7886 */ /* 0x000fe20000860000 */
[----:B------:R-:W-:Y:S01]  /*0570*/  VOTEU.ALL UP4, P1 ;  /* 0x00000000003f7886 */ /* 0x000fe20000880000 */
[----:B------:R-:W1:Y:S01]  /*0580*/  @!UP1 S2UR UR11, SR_CgaCtaId ;  /* 0x00000000000b99c3 */ /* 0x000e620000008800 */
[----:B------:R-:W-:Y:S01]  /*0590*/  VOTEU.ALL UP5, P1 ;  /* 0x00000000003f7886 */ /* 0x000fe200008a0000 */
[----:B------:R-:W-:Y:S01]  /*05a0*/  ISETP.NE.AND P1, PT, RZ, UR13, PT ;  /* 0x0000000dff007c0c */ /* 0x000fe2000bf25270 */
[----:B0-----:R-:W-:-:S02]  /*05b0*/  @!UP0 ULEA UR7, UR8, UR7, 0x18 ;  /* 0x0000000708078291 */ /* 0x001fc4000f8ec03f */
[----:B------:R-:W-:-:S04]  /*05c0*/  @!UP1 UIADD3 UR8, -UR9, 0x100000, URZ ;  /* 0x0010000009089890 */ /* 0x000fc8000fffe13f */
[----:B------:R-:W-:Y:S02]  /*05d0*/  @!UP1 USHF.L.U32 UR9, UR8, 0xb, URZ ;  /* 0x0000000b08099899 */ /* 0x000fe4000800063f */
[----:B------:R-:W-:Y:S01]  /*05e0*/  @!UP1 USHF.L.U32 UR8, UR8, 0x1, URZ ;  /* 0x0000000108089899 */ /* 0x000fe2000800063f */
[----:B------:R-:W-:Y:S01]  /*05f0*/  VOTEU.ALL UP0, P0 ;  /* 0x00000000003f7886 */ /* 0x000fe20000000000 */
[----:B-1----:R-:W-:Y:S01]  /*0600*/  @!UP1 ULEA UR10, UR11, UR10, 0x18 ;  /* 0x0000000a0b0a9291 */ /* 0x002fe2000f8ec03f */
[----:B------:R-:W-:Y:S01]  /*0610*/  VOTEU.ALL UP1, P0 ;  /* 0x00000000003f7886 */ /* 0x000fe20000020000 */
[----:B------:R-:W0:Y:S02]  /*0620*/  FENCE.VIEW.ASYNC.S ;  /* 0x00000000000073c6 */ /* 0x000e240000000000 */
[----:B0-----:R-:W3:Y:S02]  /*0630*/  @!UP0 SYNCS.EXCH.64 URZ, [UR7+0x80], UR4 ;  /* 0x00008004073f85b2 */ /* 0x001ee40008000100 */
[----:B------:R0:W3:Y:S01]  /*0640*/  @!UP1 SYNCS.EXCH.64 URZ, [UR7+0x88], UR4 ;  /* 0x00008804073f95b2 */ /* 0x0000e20008000100 */
[----:B------:R-:W-:Y:S01]  /*0650*/  NOP ;  /* 0x0000000000007918 */ /* 0x000fe20000000000 */
[----:B0-----:R-:W-:-:S02]  /*0660*/  ULDC.64 UR4, c[0x0][0x598] ;  /* 0x0001660000047ab9 */ /* 0x001fc40000000a00 */
[----:B------:R-:W-:Y:S02]  /*0670*/  ISETP.NE.U32.AND P0, PT, RZ, UR4, PT ;  /* 0x00000004ff007c0c */ /* 0x000fe4000bf05070 */
[----:B------:R0:W3:Y:S02]  /*0680*/  @!UP2 SYNCS.EXCH.64 URZ, [UR10+0x60], UR8 ;  /* 0x000060080a3fa5b2 */ /* 0x0000e40008000100 */
[----:B------:R-:W-:Y:S01]  /*0690*/  ISETP.NE.AND.EX P0, PT, RZ, UR5, PT, P0 ;  /* 0x00000005ff007c0c */ /* 0x000fe2000bf05300 */
[----:B------:R0:W3:Y:S01]  /*06a0*/  @!UP3 SYNCS.EXCH.64 URZ, [UR10+0x68], UR8 ;  /* 0x000068080a3fb5b2 */ /* 0x0000e20008000100 */
[----:B------:R0:W3:Y:S01]  /*06b0*/  @!UP4 SYNCS.EXCH.64 URZ, [UR10+0x70], UR8 ;  /* 0x000070080a3fc5b2 */ /* 0x0000e20008000100 */
[----:B------:R0:W3:Y:S01]  /*06c0*/  @!UP5 SYNCS.EXCH.64 URZ, [UR10+0x78], UR8 ;  /* 0x000078080a3fd5b2 */ /* 0x0000e20008000100 */
[----:B------:R-:W-:Y:S01]  /*06d0*/  NOP ;  /* 0x0000000000007918 */ /* 0x000fe20000000000 */
[----:B---34-:R-:W-:Y:S08]  /*06e0*/  BAR.SYNC.DEFER_BLOCKING 0x0 ;  /* 0x0000000000007b1d */ /* 0x018ff00000010000 */
[----:B0-----:R-:W-:Y:S05]  /*06f0*/  @!P0 BRA `(.L_x_3) ;  /* 0x0000000000208947 */ /* 0x001fea0003800000 */
[----:B------:R-:W0:Y:S02]  /*0700*/  LDC.64 R4, c[0x0][0x598] ;  /* 0x00016600ff047b82 */ /* 0x000e240000000a00 */
[----:B0-----:R-:W2:Y:S02]  /*0710*/  LDG.E.64 R4, desc[UR20][R4.64] ;  /* 0x0000001404047981 */ /* 0x001ea4000c1e1b00 */
[----:B--2---:R-:W-:-:S04]  /*0720*/  ISETP.NE.U32.AND P0, PT, R4, RZ, PT ;  /* 0x000000ff0400720c */ /* 0x004fc80003f05070 */
[----:B------:R-:W-:-:S13]  /*0730*/  ISETP.NE.AND.EX P0, PT, R5, RZ, PT, P0 ;  /* 0x000000ff0500720c */ /* 0x000fda0003f05300 */
[----:B------:R-:W-:Y:S05]  /*0740*/  @!P0 BRA `(.L_x_3) ;  /* 0x00000000000c8947 */ /* 0x000fea0003800000 */
[----:B------:R-:W2:Y:S02]  /*0750*/  LD.E R4, desc[UR20][R4.64] ;  /* 0x0000001404047980 */ /* 0x000ea4000c101900 */
[----:B--2---:R-:W-:Y:S01]  /*0760*/  R2UR UR32, R4 ;  /* 0x00000000042072ca */ /* 0x004fe200000e0000 */
[----:B------:R-:W-:-:S14]  /*0770*/  BRA `(.L_x_4) ;  /* 0x0000000000247947 */ /* 0x000fdc0003800000 */
.L_x_3:
[----:B------:R-:W-:Y:S02]  /*0780*/  ULDC.64 UR4, c[0x0][0x588] ;  /* 0x0001620000047ab9 */ /* 0x000fe40000000a00 */
[----:B------:R-:W-:-:S04]  /*0790*/  ISETP.NE.U32.AND P0, PT, RZ, UR4, PT ;  /* 0x00000004ff007c0c */ /* 0x000fc8000bf05070 */
[----:B------:R-:W-:-:S13]  /*07a0*/  ISETP.NE.AND.EX P0, PT, RZ, UR5, PT, P0 ;  /* 0x00000005ff007c0c */ /* 0x000fda000bf05300 */
[----:B------:R-:W-:Y:S05]  /*07b0*/  @!P0 BRA `(.L_x_5) ;  /* 0x0000000000108947 */ /* 0x000fea0003800000 */
[----:B------:R-:W0:Y:S02]  /*07c0*/  LDC.64 R4, c[0x0][0x588] ;  /* 0x00016200ff047b82 */ /* 0x000e240000000a00 */
[----:B0-----:R-:W2:Y:S02]  /*07d0*/  LDG.E R4, desc[UR20][R4.64] ;  /* 0x0000001404047981 */ /* 0x001ea4000c1e1900 */
[----:B--2---:R-:W-:Y:S01]  /*07e0*/  R2UR UR32, R4 ;  /* 0x00000000042072ca */ /* 0x004fe200000e0000 */
[----:B------:R-:W-:-:S14]  /*07f0*/  BRA `(.L_x_4) ;  /* 0x0000000000047947 */ /* 0x000fdc0003800000 */
.L_x_5:
[----:B------:R-:W-:-:S05]  /*0800*/  ULDC UR32, c[0x0][0x580] ;  /* 0x0001600000207ab9 */ /* 0x000fca0000000800 */
.L_x_4:
[----:B------:R-:W-:Y:S02]  /*0810*/  ULDC.64 UR4, c[0x0][0x5a0] ;  /* 0x0001680000047ab9 */ /* 0x000fe40000000a00 */
[----:B------:R-:W-:-:S04]  /*0820*/  ISETP.NE.U32.AND P0, PT, RZ, UR4, PT ;  /* 0x00000004ff007c0c */ /* 0x000fc8000bf05070 */
[----:B------:R-:W-:-:S13]  /*0830*/  ISETP.NE.AND.EX P0, PT, RZ, UR5, PT, P0 ;  /* 0x00000005ff007c0c */ /* 0x000fda000bf05300 */
[----:B------:R-:W-:Y:S05]  /*0840*/  @!P0 BRA `(.L_x_6) ;  /* 0x0000000000208947 */ /* 0x000fea0003800000 */
        /* <DEDUP_REMOVED lines=8> */
.L_x_6:
        /* <DEDUP_REMOVED lines=8> */
.L_x_8:
[----:B------:R-:W-:-:S05]  /*0950*/  ULDC UR31, c[0x0][0x584] ;  /* 0x00016100001f7ab9 */ /* 0x000fca0000000800 */
.L_x_7:
[----:B------:R-:W0:Y:S01]  /*0960*/  LDC R0, c[0x0][0x65c] ;  /* 0x00019700ff007b82 */ /* 0x000e220000000800 */
[----:B------:R-:W1:Y:S01]  /*0970*/  S2R R12, SR_CTAID.Y ;  /* 0x00000000000c7919 */ /* 0x000e620000002600 */
[----:B------:R-:W-:Y:S01]  /*0980*/  IMAD.MOV.U32 R5, RZ, RZ, RZ ;  /* 0x000000ffff057224 */ /* 0x000fe200078e00ff */
[----:B------:R-:W-:Y:S01]  /*0990*/  UISETP.NE.AND UP0, UPT, UR13, 0x2, UPT ;  /* 0x000000020d00788c */ /* 0x000fe2000bf05270 */
[----:B------:R-:W2:Y:S01]  /*09a0*/  S2R R4, SR_CTAID.X ;  /* 0x0000000000047919 */ /* 0x000ea20000002500 */
[----:B------:R-:W-:Y:S01]  /*09b0*/  ULDC UR7, c[0x0][0x28c] ;  /* 0x0000a30000077ab9 */ /* 0x000fe20000000800 */
[----:B------:R-:W-:Y:S01]  /*09c0*/  UMOV UR5, URZ ;  /* 0x0000003f00057c82 */ /* 0x000fe20008000000 */
[----:B------:R-:W-:Y:S02]  /*09d0*/  UIADD3 UR7, UR7, 0x7f, URZ ;  /* 0x0000007f07077890 */ /* 0x000fe4000fffe03f */
[----:B------:R-:W-:Y:S01]  /*09e0*/  PLOP3.LUT P0, PT, PT, PT, UP0, 0x80, 0x0 ;  /* 0x000000000000781c */ /* 0x000fe20003f0f008 */
[----:B------:R-:W-:Y:S01]  /*09f0*/  UMOV UR4, URZ ;  /* 0x0000003f00047c82 */ /* 0x000fe20008000000 */
[----:B------:R-:W-:Y:S01]  /*0a00*/  ULDC.64 UR22, c[0x0][0x650] ;  /* 0x0001940000167ab9 */ /* 0x000fe20000000a00 */
[----:B------:R-:W-:-:S04]  /*0a10*/  USHF.R.S32.HI UR10, URZ, 0x1f, UR7 ;  /* 0x0000001f3f0a7899 */ /* 0x000fc80008011407 */
[----:B------:R-:W-:-:S04]  /*0a20*/  ULEA.HI UR10, UR10, UR7, URZ, 0x7 ;  /* 0x000000070a0a7291 */ /* 0x000fc8000f8f383f */
[----:B------:R-:W-:Y:S01]  /*0a30*/  USHF.R.S32.HI UR14, URZ, 0x7, UR10 ;  /* 0x000000073f0e7899 */ /* 0x000fe2000801140a */
[----:B0-----:R-:W-:-:S13]  /*0a40*/  ISETP.NE.AND P2, PT, R0, 0x1, PT ;  /* 0x000000010000780c */ /* 0x001fda0003f45270 */
[----:B------:R-:W2:Y:S01]  /*0a50*/  @P2 LDC R9, c[0x0][0x10] ;  /* 0x00000400ff092b82 */ /* 0x000ea20000000800 */
[----:B-1----:R-:W-:Y:S02]  /*0a60*/  @P2 IMAD.MOV.U32 R6, RZ, RZ, R12 ;  /* 0x000000ffff062224 */ /* 0x002fe400078e000c */
[----:B------:R-:W-:-:S05]  /*0a70*/  @P2 IMAD.MOV.U32 R7, RZ, RZ, RZ ;  /* 0x000000ffff072224 */ /* 0x000fca00078e00ff */
[----:B------:R-:W0:Y:S01]  /*0a80*/  @!P2 LDC R11, c[0x0][0xc] ;  /* 0x00000300ff0bab82 */ /* 0x000e220000000800 */
[----:B------:R-:W-:Y:S01]  /*0a90*/  ULDC UR8, c[0x0][0xc] ;  /* 0x0000030000087ab9 */ /* 0x000fe20000000800 */
[----:B------:R-:W-:Y:S01]  /*0aa0*/  ULDC UR9, c[0x0][0x10] ;  /* 0x0000040000097ab9 */ /* 0x000fe20000000800 */
[----:B------:R-:W-:Y:S01]  /*0ab0*/  ULDC UR7, c[0x0][0x14] ;  /* 0x0000050000077ab9 */ /* 0x000fe20000000800 */
[----:B------:R-:W-:-:S04]  /*0ac0*/  UIMAD.WIDE.U32 UR8, UR8, UR9, URZ ;  /* 0x00000009080872a5 */ /* 0x000fc8000f8e003f */
[----:B------:R-:W-:Y:S02]  /*0ad0*/  UIMAD.WIDE.U32 UR16, UR8, UR7, URZ ;  /* 0x00000007081072a5 */ /* 0x000fe4000f8e003f */
[----:B------:R-:W-:-:S04]  /*0ae0*/  UIMAD UR13, UR9, UR7, URZ ;  /* 0x00000007090d72a4 */ /* 0x000fc8000f8e023f */
[----:B------:R-:W-:Y:S01]  /*0af0*/  UIADD3 UR13, UR17, UR13, URZ ;  /* 0x0000000d110d7290 */ /* 0x000fe2000fffe03f */
[----:B--2---:R-:W-:-:S04]  /*0b00*/  @P2 IMAD.WIDE.U32 R8, R4, R9, R6 ;  /* 0x0000000904082225 */ /* 0x004fc800078e0006 */
[----:B------:R-:W-:Y:S02]  /*0b10*/  @P2 IMAD.MOV.U32 R13, RZ, RZ, R8 ;  /* 0x000000ffff0d2224 */ /* 0x000fe400078e0008 */
[----:B0-----:R-:W-:-:S04]  /*0b20*/  @!P2 IMAD.WIDE.U32 R6, R11, R12, R4 ;  /* 0x0000000c0b06a225 */ /* 0x001fc800078e0004 */
[----:B------:R-:W-:Y:S02]  /*0b30*/  @P2 IMAD.MOV.U32 R11, RZ, RZ, RZ ;  /* 0x000000ffff0b2224 */ /* 0x000fe400078e00ff */
[----:B------:R-:W-:Y:S02]  /*0b40*/  @!P2 IMAD.MOV.U32 R13, RZ, RZ, R6 ;  /* 0x000000ffff0da224 */ /* 0x000fe400078e0006 */
[----:B------:R-:W-:Y:S02]  /*0b50*/  @P2 IMAD.IADD R10, R9, 0x1, R11 ;  /* 0x00000001090a2824 */ /* 0x000fe400078e020b */
[----:B------:R-:W-:Y:S01]  /*0b60*/  @!P2 IMAD.MOV.U32 R10, RZ, RZ, R7 ;  /* 0x000000ffff0aa224 */ /* 0x000fe200078e0007 */
[----:B------:R0:W-:Y:S01]  /*0b70*/  STL [R1+0x78], R13 ;  /* 0x0000780d01007387 */ /* 0x0001e20000100800 */
[----:B------:R-:W-:Y:S02]  /*0b80*/  IMAD.MOV.U32 R18, RZ, RZ, R13 ;  /* 0x000000ffff127224 */ /* 0x000fe400078e000d */
[----:B------:R-:W-:Y:S01]  /*0b90*/  IMAD.MOV.U32 R19, RZ, RZ, R10 ;  /* 0x000000ffff137224 */ /* 0x000fe200078e000a */
[----:B------:R0:W-:Y:S01]  /*0ba0*/  STL [R1+0x74], R10 ;  /* 0x0000740a01007387 */ /* 0x0001e20000100800 */
[----:B------:R-:W-:Y:S05]  /*0bb0*/  @P0 BRA `(.L_x_9) ;  /* 0x0000000000280947 */ /* 0x000fea0003800000 */
[----:B------:R-:W-:Y:S01]  /*0bc0*/  IADD3 R18, P0, R18, UR16, RZ ;  /* 0x0000001012127c10 */ /* 0x000fe2000ff1e0ff */
[----:B------:R-:W-:Y:S02]  /*0bd0*/  UISETP.GE.U32.AND UP0, UPT, UR14, 0x5, UPT ;  /* 0x000000050e00788c */ /* 0x000fe4000bf06070 */
[----:B------:R-:W-:Y:S01]  /*0be0*/  UIMAD.WIDE.U32 UR4, UR14, -0x33333333, URZ ;  /* 0xcccccccd0e0478a5 */ /* 0x000fe2000f8e003f */
[----:B------:R-:W-:Y:S01]  /*0bf0*/  IADD3.X R19, R19, UR13, RZ, P0, !PT ;  /* 0x0000000d13137c10 */ /* 0x000fe200087fe4ff */
[----:B------:R1:W-:Y:S02]  /*0c00*/  STL [R1+0x78], R18 ;  /* 0x0000781201007387 */ /* 0x0003e40000100800 */
[----:B------:R-:W-:Y:S02]  /*0c10*/  USHF.R.U32.HI UR5, URZ, 0x2, UR5 ;  /* 0x000000023f057899 */ /* 0x000fe40008011605 */
[----:B------:R1:W-:Y:S01]  /*0c20*/  STL [R1+0x74], R19 ;  /* 0x0000741301007387 */ /* 0x0003e20000100800 */
[----:B------:R-:W-:-:S02]  /*0c30*/  UMOV UR4, URZ ;  /* 0x0000003f00047c82 */ /* 0x000fc40008000000 */
[----:B------:R-:W-:Y:S02]  /*0c40*/  @UP0 ULOP3.LUT UR4, UR5, 0x1, URZ, 0xc0, !UPT ;  /* 0x0000000105040892 */ /* 0x000fe4000f8ec03f */
[----:B------:R-:W-:-:S12]  /*0c50*/  UIMAD UR5, UR5, -0x5, UR14 ;  /* 0xfffffffb050578a4 */ /* 0x000fd8000f8e020e */
.L_x_9:
[----:B------:R-:W-:Y:S01]  /*0c60*/  IMAD.MOV.U32 R8, RZ, RZ, -0x1 ;  /* 0xffffffffff087424 */ /* 0x000fe200078e00ff */
[----:B------:R-:W-:Y:S01]  /*0c70*/  ISETP.GE.U32.AND P0, PT, R18, UR22, PT ;  /* 0x0000001612007c0c */ /* 0x000fe2000bf06070 */
[----:B------:R-:W-:Y:S01]  /*0c80*/  IMAD.MOV.U32 R6, RZ, RZ, -0x1 ;  /* 0xffffffffff067424 */ /* 0x000fe200078e00ff */
[----:B------:R-:W-:Y:S01]  /*0c90*/  PRMT R0, RZ, 0x7610, R0 ;  /* 0x00007610ff007816 */ /* 0x000fe20000000000 */
[----:B------:R-:W-:Y:S01]  /*0ca0*/  IMAD.MOV.U32 R7, RZ, RZ, -0x1 ;  /* 0xffffffffff077424 */ /* 0x000fe200078e00ff */
[----:B------:R2:W-:Y:S01]  /*0cb0*/  STL [R1+0x7c], R8 ;  /* 0x00007c0801007387 */ /* 0x0005e20000100800 */
[----:B------:R-:W-:-:S03]  /*0cc0*/  ISETP.GE.U32.AND.EX P0, PT, R19, UR23, PT, P0 ;  /* 0x0000001713007c0c */ /* 0x000fc6000bf06100 */
[----:B------:R2:W-:Y:S04]  /*0cd0*/  STL [R1+0x70], R6 ;  /* 0x0000700601007387 */ /* 0x0005e80000100800 */
[----:B------:R2:W-:Y:S06]  /*0ce0*/  STL [R1+0x80], R7 ;  /* 0x0000800701007387 */ /* 0x0005ec0000100800 */
[----:B------:R-:W-:Y:S05]  /*0cf0*/  @P0 BRA `(.L_x_10) ;  /* 0x0000000400680947 */ /* 0x000fea0003800000 */
[----:B------:R-:W3:Y:S01]  /*0d00*/  LDC.64 R14, c[0x0][0x628] ;  /* 0x00018a00ff0e7b82 */ /* 0x000ee20000000a00 */
[----:B--2---:R-:W-:Y:S02]  /*0d10*/  IMAD.MOV.U32 R6, RZ, RZ, R18 ;  /* 0x000000ffff067224 */ /* 0x004fe400078e0012 */
[----:B------:R-:W-:-:S05]  /*0d20*/  IMAD.MOV.U32 R7, RZ, RZ, R19 ;  /* 0x000000ffff077224 */ /* 0x000fca00078e0013 */
[----:B------:R-:W2:Y:S08]  /*0d30*/  LDC R0, c[0x0][0x630] ;  /* 0x00018c00ff007b82 */ /* 0x000eb00000000800 */
[----:B------:R-:W4:Y:S01]  /*0d40*/  LDC.64 R16, c[0x0][0x620] ;  /* 0x00018800ff107b82 */ /* 0x000f220000000a00 */
[----:B---3--:R-:W-:-:S04]  /*0d50*/  ISETP.NE.U32.AND P0, PT, R14, RZ, PT ;  /* 0x000000ff0e00720c */ /* 0x008fc80003f05070 */
[----:B------:R-:W-:-:S13]  /*0d60*/  ISETP.NE.AND.EX P0, PT, R15, RZ, PT, P0 ;  /* 0x000000ff0f00720c */ /* 0x000fda0003f05300 */
[----:B--2-4-:R-:W-:Y:S05]  /*0d70*/  @!P0 BRA `(.L_x_11) ;  /* 0x0000000000288947 */ /* 0x014fea0003800000 */
[----:B------:R-:W2:Y:S02]  /*0d80*/  LDC R11, c[0x0][0x634] ;  /* 0x00018d00ff0b7b82 */ /* 0x000ea40000000800 */
[----:B--2---:R-:W-:-:S05]  /*0d90*/  IADD3 R11, P0, R18, R11, RZ ;  /* 0x0000000b120b7210 */ /* 0x004fca0007f1e0ff */
[----:B0-----:R-:W-:-:S04]  /*0da0*/  IMAD.X R13, RZ, RZ, R19, P0 ;  /* 0x000000ffff0d7224 */ /* 0x001fc800000e0613 */
[----:B------:R-:W-:-:S04]  /*0db0*/  IMAD.WIDE.U32 R6, R13, R14, RZ ;  /* 0x0000000e0d067225 */ /* 0x000fc800078e00ff */
[----:B------:R-:W-:-:S04]  /*0dc0*/  IMAD.WIDE.U32 R8, P0, R11, R15, R6 ;  /* 0x0000000f0b087225 */ /* 0x000fc80007800006 */
[----:B------:R-:W-:-:S04]  /*0dd0*/  IMAD.WIDE.U32 R6, R11, R14, RZ ;  /* 0x0000000e0b067225 */ /* 0x000fc800078e00ff */
[----:B------:R-:W-:Y:S01]  /*0de0*/  IMAD.X R11, RZ, RZ, RZ, P0 ;  /* 0x000000ffff0b7224 */ /* 0x000fe200000e06ff */
[----:B------:R-:W-:Y:S01]  /*0df0*/  IADD3 RZ, P0, R7, R8, RZ ;  /* 0x0000000807ff7210 */ /* 0x000fe20007f1e0ff */
[----:B------:R-:W-:-:S04]  /*0e00*/  IMAD.MOV.U32 R10, RZ, RZ, R9 ;  /* 0x000000ffff0a7224 */ /* 0x000fc800078e0009 */
[----:B------:R-:W-:-:S08]  /*0e10*/  IMAD.WIDE.U32.X R6, R13, R15, R10, P0 ;  /* 0x0000000f0d067225 */ /* 0x000fd000000e040a */
.L_x_11:
[-CC-:B------:R-:W-:Y:S01]  /*0e20*/  SHF.R.U64 R25, R6, R0.reuse, R7.reuse ;  /* 0x0000000006197219 */ /* 0x180fe20000001207 */
[----:B0-----:R-:W0:Y:S01]  /*0e30*/  LDC R10, c[0x0][0x618] ;  /* 0x00018600ff0a7b82 */ /* 0x001e220000000800 */
[----:B------:R-:W-:Y:S01]  /*0e40*/  SHF.R.U32.HI R5, RZ, R0, R7 ;  /* 0x00000000ff057219 */ /* 0x000fe20000011607 */
[----:B------:R-:W-:Y:S01]  /*0e50*/  IMAD.MOV.U32 R6, RZ, RZ, R18 ;  /* 0x000000ffff067224 */ /* 0x000fe200078e0012 */
[----:B------:R-:W-:Y:S01]  /*0e60*/  IADD3 R9, P0, RZ, -R25, RZ ;  /* 0x80000019ff097210 */ /* 0x000fe20007f1e0ff */
[----:B------:R-:W-:Y:S01]  /*0e70*/  IMAD.MOV.U32 R7, RZ, RZ, R19 ;  /* 0x000000ffff077224 */ /* 0x000fe200078e0013 */
[----:B------:R-:W-:Y:S01]  /*0e80*/  I2FP.F32.U32 R0, R4 ;  /* 0x0000000400007245 */ /* 0x000fe20000201000 */
[----:B------:R-:W-:Y:S02]  /*0e90*/  ULDC UR7, c[0x0][0x150] ;  /* 0x0000540000077ab9 */ /* 0x000fe40000000800 */
[----:B------:R-:W2:Y:S01]  /*0ea0*/  LDC.64 R22, c[0x0][0x640] ;  /* 0x00019000ff167b82 */ /* 0x000ea20000000a00 */
[----:B------:R-:W-:-:S02]  /*0eb0*/  IMAD.X R11, RZ, RZ, ~R5, P0 ;  /* 0x000000ffff0b7224 */ /* 0x000fc400000e0e05 */
[----:B------:R-:W-:Y:S01]  /*0ec0*/  FMUL R0, R0, UR7 ;  /* 0x0000000700007c20 */ /* 0x000fe20008400000 */
[----:B------:R-:W-:Y:S01]  /*0ed0*/  IMAD.WIDE.U32 R6, R9, R16, R6 ;  /* 0x0000001009067225 */ /* 0x000fe200078e0006 */
[----:B------:R-:W-:-:S03]  /*0ee0*/  ULDC UR7, c[0x0][0x154] ;  /* 0x0000550000077ab9 */ /* 0x000fc60000000800 */
[----:B------:R-:W-:Y:S01]  /*0ef0*/  IMAD R8, R11, R16, RZ ;  /* 0x000000100b087224 */ /* 0x000fe200078e02ff */
[----:B------:R-:W3:Y:S01]  /*0f00*/  LDC R5, c[0x0][0x144] ;  /* 0x00005100ff057b82 */ /* 0x000ee20000000800 */
[----:B------:R-:W4:Y:S02]  /*0f10*/  F2I.U32.TRUNC.NTZ R0, R0 ;  /* 0x0000000000007305 */ /* 0x000f24000020f000 */
[----:B------:R-:W-:-:S04]  /*0f20*/  IMAD R9, R9, R17, R8 ;  /* 0x0000001109097224 */ /* 0x000fc800078e0208 */
[----:B------:R-:W-:Y:S01]  /*0f30*/  IMAD.IADD R7, R7, 0x1, R9 ;  /* 0x0000000107077824 */ /* 0x000fe200078e0209 */
[----:B------:R-:W5:Y:S01]  /*0f40*/  LDC R16, c[0x0][0x608] ;  /* 0x00018200ff107b82 */ /* 0x000f620000000800 */
[----:B------:R-:W-:-:S03]  /*0f50*/  IMAD.MOV.U32 R9, RZ, RZ, -0x1 ;  /* 0xffffffffff097424 */ /* 0x000fc600078e00ff */
[--C-:B0-----:R-:W-:Y:S02]  /*0f60*/  SHF.R.U64 R14, R6, R10, R7.reuse ;  /* 0x0000000a060e7219 */ /* 0x101fe40000001207 */
[----:B------:R-:W-:Y:S02]  /*0f70*/  I2FP.F32.U32 R6, R12 ;  /* 0x0000000c00067245 */ /* 0x000fe40000201000 */
[----:B------:R-:W0:Y:S01]  /*0f80*/  LDC R20, c[0x0][0x658] ;  /* 0x00019600ff147b82 */ /* 0x000e220000000800 */
[----:B--2---:R-:W-:Y:S01]  /*0f90*/  ISETP.NE.U32.AND P0, PT, R22, RZ, PT ;  /* 0x000000ff1600720c */ /* 0x004fe20003f05070 */
[----:B----4-:R-:W-:Y:S02]  /*0fa0*/  IMAD.MOV R8, RZ, RZ, -R0 ;  /* 0x000000ffff087224 */ /* 0x010fe400078e0a00 */
[----:B------:R-:W-:Y:S01]  /*0fb0*/  FMUL R6, R6, UR7 ;  /* 0x0000000706067c20 */ /* 0x000fe20008400000 */
[----:B------:R-:W-:Y:S02]  /*0fc0*/  SHF.R.U32.HI R7, RZ, R10, R7 ;  /* 0x0000000aff077219 */ /* 0x000fe40000011607 */
[----:B------:R-:W-:Y:S01]  /*0fd0*/  ISETP.NE.AND.EX P0, PT, R23, RZ, PT, P0 ;  /* 0x000000ff1700720c */ /* 0x000fe20003f05300 */
[----:B------:R2:W4:Y:S01]  /*0fe0*/  F2I.U32.TRUNC.NTZ R13, R6 ;  /* 0x00000006000d7305 */ /* 0x000522000020f000 */
[----:B------:R-:W2:Y:S01]  /*0ff0*/  LDC R15, c[0x0][0x148] ;  /* 0x00005200ff0f7b82 */ /* 0x000ea20000000800 */
[----:B---3--:R-:W-:-:S07]  /*1000*/  IMAD R0, R5, R8, R4 ;  /* 0x0000000805007224 */ /* 0x008fce00078e0204 */
[----:B-1----:R-:W1:Y:S01]  /*1010*/  LDC R18, c[0x0][0x600] ;  /* 0x00018000ff127b82 */ /* 0x002e620000000800 */
[-CC-:B-----5:R-:W-:Y:S02]  /*1020*/  SHF.R.U64 R26, R14, R16.reuse, R7.reuse ;  /* 0x000000100e1a7219 */ /* 0x1a0fe40000001207 */
[----:B------:R-:W-:Y:S01]  /*1030*/  SHF.R.U32.HI R5, RZ, R16, R7 ;  /* 0x00000010ff057219 */ /* 0x000fe20000011607 */
[----:B------:R-:W-:-:S04]  /*1040*/  IMAD.MOV.U32 R7, RZ, RZ, 0x1 ;  /* 0x00000001ff077424 */ /* 0x000fc800078e00ff */
[----:B------:R-:W3:Y:S01]  /*1050*/  LDC R19, c[0x0][0x648] ;  /* 0x00019200ff137b82 */ /* 0x000ee20000000800 */
[-C--:B0-----:R-:W-:Y:S02]  /*1060*/  SHF.L.U32 R4, R9, R20.reuse, RZ ;  /* 0x0000001409047219 */ /* 0x081fe400000006ff */
[--C-:B------:R-:W-:Y:S02]  /*1070*/  SHF.R.U64 R16, R26, R20, R5.reuse ;  /* 0x000000141a107219 */ /* 0x100fe40000001205 */
[----:B------:R-:W-:Y:S02]  /*1080*/  LOP3.LUT R11, RZ, R4, RZ, 0x33, !PT ;  /* 0x00000004ff0b7212 */ /* 0x000fe400078e33ff */
[-C--:B------:R-:W-:Y:S01]  /*1090*/  SHF.R.U32.HI R5, RZ, R20.reuse, R5 ;  /* 0x00000014ff057219 */ /* 0x080fe20000011605 */
[----:B------:R-:W0:Y:S01]  /*10a0*/  LDC R21, c[0x0][0x638] ;  /* 0x00018e00ff157b82 */ /* 0x000e220000000800 */
[----:B------:R-:W-:Y:S01]  /*10b0*/  SHF.L.U32 R10, R7, R20, RZ ;  /* 0x00000014070a7219 */ /* 0x000fe200000006ff */
[----:B------:R-:W-:-:S06]  /*10c0*/  IMAD.MOV.U32 R4, RZ, RZ, R16 ;  /* 0x000000ffff047224 */ /* 0x000fcc00078e0010 */
[----:B------:R-:W0:Y:S01]  /*10d0*/  LDC R24, c[0x0][0x610] ;  /* 0x00018400ff187b82 */ /* 0x000e220000000800 */
[----:B--2-4-:R-:W-:Y:S05]  /*10e0*/  @!P0 BRA `(.L_x_12) ;  /* 0x0000000000288947 */ /* 0x014fea0003800000 */
[----:B------:R-:W2:Y:S02]  /*10f0*/  LDC R9, c[0x0][0x64c] ;  /* 0x00019300ff097b82 */ /* 0x000ea40000000800 */
[----:B--2---:R-:W-:-:S05]  /*1100*/  IADD3 R9, P0, R16, R9, RZ ;  /* 0x0000000910097210 */ /* 0x004fca0007f1e0ff */
[----:B------:R-:W-:-:S04]  /*1110*/  IMAD.X R17, RZ, RZ, R5, P0 ;  /* 0x000000ffff117224 */ /* 0x000fc800000e0605 */
[----:B------:R-:W-:-:S04]  /*1120*/  IMAD.WIDE.U32 R4, R17, R22, RZ ;  /* 0x0000001611047225 */ /* 0x000fc800078e00ff */
[----:B------:R-:W-:-:S04]  /*1130*/  IMAD.WIDE.U32 R6, P0, R9, R23, R4 ;  /* 0x0000001709067225 */ /* 0x000fc80007800004 */
[----:B------:R-:W-:-:S04]  /*1140*/  IMAD.WIDE.U32 R4, R9, R22, RZ ;  /* 0x0000001609047225 */ /* 0x000fc800078e00ff */
[----:B------:R-:W-:Y:S01]  /*1150*/  IMAD.X R9, RZ, RZ, RZ, P0 ;  /* 0x000000ffff097224 */ /* 0x000fe200000e06ff */
[----:B------:R-:W-:Y:S01]  /*1160*/  IADD3 RZ, P0, R5, R6, RZ ;  /* 0x0000000605ff7210 */ /* 0x000fe20007f1e0ff */
[----:B------:R-:W-:-:S04]  /*1170*/  IMAD.MOV.U32 R8, RZ, RZ, R7 ;  /* 0x000000ffff087224 */ /* 0x000fc800078e0007 */
[----:B------:R-:W-:-:S08]  /*1180*/  IMAD.WIDE.U32.X R4, R17, R23, R8, P0 ;  /* 0x0000001711047225 */ /* 0x000fd000000e0408 */
.L_x_12:
[----:B---3--:R-:W-:Y:S01]  /*1190*/  SHF.R.U64 R4, R4, R19, R5 ;  /* 0x0000001304047219 */ /* 0x008fe20000001205 */
[----:B-1----:R-:W-:Y:S01]  /*11a0*/  VIADD R5, R18, 0xffffffff ;  /* 0xffffffff12057836 */ /* 0x002fe20000000000 */
[----:B------:R-:W-:Y:S01]  /*11b0*/  LOP3.LUT R11, R26, R11, RZ, 0xc0, !PT ;  /* 0x0000000b1a0b7212 */ /* 0x000fe200078ec0ff */
[----:B------:R-:W-:Y:S02]  /*11c0*/  IMAD.MOV R13, RZ, RZ, -R13 ;  /* 0x000000ffff0d7224 */ /* 0x000fe400078e0a0d */
[----:B------:R-:W-:Y:S01]  /*11d0*/  IMAD.MOV R6, RZ, RZ, -R4 ;  /* 0x000000ffff067224 */ /* 0x000fe200078e0a04 */
[----:B------:R-:W-:Y:S01]  /*11e0*/  LOP3.LUT R14, R14, R5, RZ, 0xc0, !PT ;  /* 0x000000050e0e7212 */ /* 0x000fe200078ec0ff */
[----:B------:R-:W-:Y:S02]  /*11f0*/  @P2 IMAD R0, R15, R13, R12 ;  /* 0x0000000d0f002224 */ /* 0x000fe400078e020c */
[----:B------:R-:W-:Y:S02]  /*1200*/  IMAD R11, R10, R4, R11 ;  /* 0x000000040a0b7224 */ /* 0x000fe400078e020b */
[----:B0-----:R-:W-:-:S02]  /*1210*/  IMAD R5, R6, R21, R16 ;  /* 0x0000001506057224 */ /* 0x001fc400078e0210 */
[----:B------:R-:W-:Y:S02]  /*1220*/  IMAD R4, R11, R24, R0 ;  /* 0x000000180b047224 */ /* 0x000fe400078e0200 */
[----:B------:R-:W-:Y:S02]  /*1230*/  IMAD R5, R5, R18, R14 ;  /* 0x0000001205057224 */ /* 0x000fe400078e020e */
[----:B------:R-:W-:-:S03]  /*1240*/  IMAD.MOV.U32 R0, RZ, RZ, 0x1 ;  /* 0x00000001ff007424 */ /* 0x000fc600078e00ff */
[----:B------:R-:W-:Y:S02]  /*1250*/  SEL R6, R5, R4, !P2 ;  /* 0x0000000405067207 */ /* 0x000fe40005000000 */
[----:B------:R-:W-:-:S03]  /*1260*/  SEL R4, R4, R5, !P2 ;  /* 0x0000000504047207 */ /* 0x000fc60005000000 */
[----:B------:R3:W-:Y:S04]  /*1270*/  STL [R1+0x80], R6 ;  /* 0x0000800601007387 */ /* 0x0007e80000100800 */
[----:B------:R3:W-:Y:S04]  /*1280*/  STL [R1+0x70], R25 ;  /* 0x0000701901007387 */ /* 0x0007e80000100800 */
[----:B------:R3:W-:Y:S02]  /*1290*/  STL [R1+0x7c], R4 ;  /* 0x00007c0401007387 */ /* 0x0007e40000100800 */
.L_x_10:
[----:B------:R-:W-:Y:S05]  /*12a0*/  @!P1 BRA `(.L_x_13) ;  /* 0x000000dc00109947 */ /* 0x000fea0003800000 */
[----:B------:R-:W-:-:S06]  /*12b0*/  UISETP.GT.U32.AND UP0, UPT, UR12, 0x1, UPT ;  /* 0x000000010c00788c */ /* 0x000fcc000bf04070 */
[----:B------:R-:W-:-:S13]  /*12c0*/  PLOP3.LUT P0, PT, PT, PT, UP0, 0x80, 0x0 ;  /* 0x000000000000781c */ /* 0x000fda0003f0f008 */
[----:B------:R-:W-:Y:S05]  /*12d0*/  @P0 EXIT ;  /* 0x000000000000094d */ /* 0x000fea0003800000 */
.L_x_14:
[----:B------:R-:W-:-:S08]  /*12e0*/  NOP ;  /* 0x0000000000007918 */ /* 0x000fd00000000000 */
[----:B------:R-:W4:Y:S02]  /*12f0*/  USETMAXREG.TRY_ALLOC.CTAPOOL UP0, 0xe8 ;  /* 0x000000e8000079c8 */ /* 0x000f240008000600 */
[----:B----4-:R-:W-:-:S13]  /*1300*/  PLOP3.LUT P0, PT, PT, PT, UP0, 0x80, 0x0 ;  /* 0x000000000000781c */ /* 0x010fda0003f0f008 */
[----:B------:R-:W-:Y:S05]  /*1310*/  @!P0 BRA `(.L_x_14) ;  /* 0xfffffffc00f08947 */ /* 0x000fea000383ffff */
[----:B------:R-:W-:-:S13]  /*1320*/  LOP3.LUT P0, RZ, R0, 0xff, RZ, 0xc0, !PT ;  /* 0x000000ff00ff7812 */ /* 0x000fda000780c0ff */
[----:B------:R-:W-:Y:S05]  /*1330*/  @!P0 EXIT ;  /* 0x000000000000894d */ /* 0x000fea0003800000 */
[----:B------:R-:W4:Y:S01]  /*1340*/  S2UR UR6, SR_CgaCtaId ;  /* 0x00000000000679c3 */ /* 0x000f220000008800 */
[----:B------:R-:W-:Y:S01]  /*1350*/  SHF.R.S32.HI R3, RZ, 0x1f, R2 ;  /* 0x0000001fff037819 */ /* 0x000fe20000011402 */
[----:B------:R-:W-:Y:S01]  /*1360*/  UIADD3 UR7, UR18, -0x1, URZ ;  /* 0xffffffff12077890 */ /* 0x000fe2000fffe03f */
[----:B------:R-:W-:Y:S02]  /*1370*/  UMOV UR22, 0x400 ;  /* 0x0000040000167882 */ /* 0x000fe40000000000 */
[CC--:B------:R-:W-:Y:S01]  /*1380*/  LEA.HI R0, R3.reuse, R2.reuse, RZ, 0x2 ;  /* 0x0000000203007211 */ /* 0x0c0fe200078f10ff */
[----:B------:R-:W-:Y:S01]  /*1390*/  UISETP.LT.AND UP0, UPT, UR14, 0x1, UPT ;  /* 0x000000010e00788c */ /* 0x000fe2000bf01270 */
[----:B------:R-:W-:Y:S01]  /*13a0*/  LEA.HI R3, R3, R2, RZ, 0x5 ;  /* 0x0000000203037211 */ /* 0x000fe200078f28ff */
[----:B------:R-:W-:Y:S01]  /*13b0*/  ULOP3.LUT UR30, UR15, 0x1, URZ, 0xfc, !UPT ;  /* 0x000000010f1e7892 */ /* 0x000fe2000f8efc3f */
[--C-:B---3--:R-:W-:Y:S01]  /*13c0*/  SHF.R.S32.HI R4, RZ, 0x2, R0.reuse ;  /* 0x00000002ff047819 */ /* 0x108fe20000011400 */
[----:B------:R-:W-:Y:S01]  /*13d0*/  USEL UR19, UR14, 0x1, UP0 ;  /* 0x000000010e137887 */ /* 0x000fe20008000000 */
[----:B------:R-:W-:Y:S01]  /*13e0*/  SHF.R.S32.HI R5, RZ, 0x1f, R0 ;  /* 0x0000001fff057819 */ /* 0x000fe20000011400 */
[----:B------:R-:W-:Y:S01]  /*13f0*/  UISETP.NE.AND UP0, UPT, UR7, URZ, UPT ;  /* 0x0000003f0700728c */ /* 0x000fe2000bf05270 */
[----:B--2---:R-:W-:Y:S01]  /*1400*/  SHF.R.S32.HI R7, RZ, 0x5, R3 ;  /* 0x00000005ff077819 */ /* 0x004fe20000011403 */
[----:B------:R-:W-:Y:S01]  /*1410*/  USHF.L.U32 UR29, UR14, 0x1, URZ ;  /* 0x000000010e1d7899 */ /* 0x000fe2000800063f */
[----:B------:R-:W-:Y:S01]  /*1420*/  LEA.HI R5, R5, R4, RZ, 0x3 ;  /* 0x0000000405057211 */ /* 0x000fe200078f18ff */
[----:B------:R-:W-:Y:S01]  /*1430*/  UIADD3 UR19, -UR19, UR14, URZ ;  /* 0x0000000e13137290 */ /* 0x000fe2000fffe13f */
[----:B------:R-:W-:Y:S01]  /*1440*/  LOP3.LUT R3, R0, 0xfffffffc, RZ, 0xc0, !PT ;  /* 0xfffffffc00037812 */ /* 0x000fe200078ec0ff */
[----:B------:R-:W-:Y:S01]  /*1450*/  USEL UR27, URZ, 0x1, UP0 ;  /* 0x000000013f1b7887 */ /* 0x000fe20008000000 */
[----:B------:R-:W-:-:S03]  /*1460*/  LOP3.LUT R5, R5, 0xfffffff8, RZ, 0xc0, !PT ;  /* 0xfffffff805057812 */ /* 0x000fc600078ec0ff */
[----:B------:R-:W-:Y:S01]  /*1470*/  IMAD.IADD R6, R2, 0x1, -R3 ;  /* 0x0000000102067824 */ /* 0x000fe200078e0a03 */
[----:B----4-:R-:W-:Y:S01]  /*1480*/  ULEA UR22, UR6, UR22, 0x18 ;  /* 0x0000001606167291 */ /* 0x010fe2000f8ec03f */
[----:B------:R-:W-:Y:S01]  /*1490*/  IMAD.IADD R4, R4, 0x1, -R5 ;  /* 0x0000000104047824 */ /* 0x000fe200078e0a05 */
[----:B------:R-:W-:Y:S02]  /*14a0*/  USHF.L.U32 UR6, UR7, 0x3, URZ ;  /* 0x0000000307067899 */ /* 0x000fe4000800063f */
[----:B------:R2:W-:Y:S01]  /*14b0*/  STL [R1+0x84], R6 ;  /* 0x0000840601007387 */ /* 0x0005e20000100800 */
[----:B------:R-:W-:Y:S01]  /*14c0*/  UIADD3 UR28, UR22, 0x60, URZ ;  /* 0x00000060161c7890 */ /* 0x000fe2000fffe03f */
[--C-:B------:R-:W-:Y:S01]  /*14d0*/  IMAD R0, R7, -0x10, -R4.reuse ;  /* 0xfffffff007007824 */ /* 0x100fe200078e0a04 */
[----:B------:R-:W-:Y:S01]  /*14e0*/  ULOP3.LUT UR6, UR6, 0x8, URZ, 0xc0, !UPT ;  /* 0x0000000806067892 */ /* 0x000fe2000f8ec03f */
[----:B------:R-:W-:Y:S01]  /*14f0*/  SHF.R.S32.HI R5, RZ, 0x1f, R4 ;  /* 0x0000001fff057819 */ /* 0x000fe20000011404 */
[----:B------:R-:W-:-:S02]  /*1500*/  ULEA UR18, UR18, UR28, 0x3 ;  /* 0x0000001c12127291 */ /* 0x000fc4000f8e183f */
[----:B------:R-:W-:Y:S02]  /*1510*/  ULOP3.LUT UR26, UR6, 0x8, URZ, 0x3c, !UPT ;  /* 0x00000008061a7892 */ /* 0x000fe4000f8e3c3f */
[----:B------:R-:W-:Y:S01]  /*1520*/  ULOP3.LUT UR12, UR6, 0x18, URZ, 0x3c, !UPT ;  /* 0x00000018060c7892 */ /* 0x000fe2000f8e3c3f */
[----:B------:R-:W-:Y:S02]  /*1530*/  IMAD.WIDE R2, R7, 0x10, R4 ;  /* 0x0000001007027825 */ /* 0x000fe400078e0204 */
[----:B------:R-:W-:Y:S02]  /*1540*/  ULDC UR6, c[0x0][0x284] ;  /* 0x0000a10000067ab9 */ /* 0x000fe40000000800 */
[----:B------:R-:W-:-:S05]  /*1550*/  VIADD R0, R0, UR6 ;  /* 0x0000000600007c36 */ /* 0x000fca0008000000 */
[----:B------:R2:W-:Y:S04]  /*1560*/  STL [R1+0x90], R0 ;  /* 0x0000900001007387 */ /* 0x0005e80000100800 */
[----:B------:R2:W-:Y:S02]  /*1570*/  STL.64 [R1+0x88], R2 ;  /* 0x0000880201007387 */ /* 0x0005e40000100a00 */
.L_x_297:
[----:B--2---:R-:W-:Y:S01]  /*1580*/  IMAD.U32 R0, RZ, RZ, UR27 ;  /* 0x0000001bff007e24 */ /* 0x004fe2000f8e00ff */
[----:B0-----:R-:W2:Y:S01]  /*1590*/  LDC R2, c[0x0][0x28c] ;  /* 0x0000a300ff027b82 */ /* 0x001ea20000000800 */
[----:B------:R-:W-:Y:S01]  /*15a0*/  UMOV UR6, URZ ;  /* 0x0000003f00067c82 */ /* 0x000fe20008000000 */
[----:B------:R-:W-:Y:S02]  /*15b0*/  UMOV UR24, UR5 ;  /* 0x0000000500187c82 */ /* 0x000fe40008000000 */
[----:B------:R-:W-:-:S04]  /*15c0*/  SHF.L.U32 R0, R0, 0x1f, RZ ;  /* 0x0000001f00007819 */ /* 0x000fc800000006ff */
[----:B------:R-:W3:Y:S01]  /*15d0*/  SYNCS.PHASECHK.TRANS64.TRYWAIT P0, [UR18+-0x8], R0 ;  /* 0xfffff800ff0075a7 */ /* 0x000ee20008000152 */
[----:B--2---:R-:W-:Y:S01]  /*15e0*/  ISETP.GE.AND P1, PT, R2, 0x1, PT ;  /* 0x000000010200780c */ /* 0x004fe20003f26270 */
[----:B-1-34-:R-:W-:-:S12]  /*15f0*/  @!P0 BRA `(.L_x_15) ;  /* 0x000000e800808947 */ /* 0x01afd80003800000 */
.L_x_320:
[----:B------:R3:W-:Y:S01]  /*1600*/  STL [R1+0x6c], RZ ;  /* 0x00006cff01007387 */ /* 0x0007e20000100800 */
[----:B------:R-:W-:Y:S01]  /*1610*/  UMOV UR23, UR4 ;  /* 0x0000000400177c82 */ /* 0x000fe20008000000 */
[----:B------:R-:W-:Y:S01]  /*1620*/  UMOV UR7, URZ ;  /* 0x0000003f00077c82 */ /* 0x000fe20008000000 */
[----:B------:R-:W-:Y:S01]  /*1630*/  UMOV UR8, URZ ;  /* 0x0000003f00087c82 */ /* 0x000fe20008000000 */
[----:B------:R3:W-:Y:S01]  /*1640*/  STL [R1+0x68], RZ ;  /* 0x000068ff01007387 */ /* 0x0007e20000100800 */
[----:B--2---:R-:W-:Y:S01]  /*1650*/  IMAD.MOV.U32 R0, RZ, RZ, RZ ;  /* 0x000000ffff007224 */ /* 0x004fe200078e00ff */
[----:B------:R-:W-:Y:S02]  /*1660*/  CS2R R2, SRZ ;  /* 0x0000000000027805 */ /* 0x000fe4000001ff00 */
[----:B------:R-:W-:Y:S01]  /*1670*/  CS2R R4, SRZ ;  /* 0x0000000000047805 */ /* 0x000fe2000001ff00 */
[----:B------:R3:W-:Y:S01]  /*1680*/  STL [R1+0x64], RZ ;  /* 0x000064ff01007387 */ /* 0x0007e20000100800 */
[----:B------:R-:W-:-:S02]  /*1690*/  CS2R R6, SRZ ;  /* 0x0000000000067805 */ /* 0x000fc4000001ff00 */
[----:B------:R-:W-:Y:S02]  /*16a0*/  CS2R R8, SRZ ;  /* 0x0000000000087805 */ /* 0x000fe4000001ff00 */
[----:B0-----:R-:W-:Y:S01]  /*16b0*/  CS2R R10, SRZ ;  /* 0x00000000000a7805 */ /* 0x001fe2000001ff00 */
[----:B------:R3:W-:Y:S01]  /*16c0*/  STL [R1+0x60], RZ ;  /* 0x000060ff01007387 */ /* 0x0007e20000100800 */
[----:B------:R-:W-:Y:S02]  /*16d0*/  CS2R R12, SRZ ;  /* 0x00000000000c7805 */ /* 0x000fe4000001ff00 */
[----:B------:R-:W-:Y:S02]  /*16e0*/  CS2R R14, SRZ ;  /* 0x00000000000e7805 */ /* 0x000fe4000001ff00 */
[----:B------:R-:W-:Y:S01]  /*16f0*/  CS2R R16, SRZ ;  /* 0x0000000000107805 */ /* 0x000fe2000001ff00 */
[----:B------:R3:W-:Y:S01]  /*1700*/  STL [R1+0x5c], RZ ;  /* 0x00005cff01007387 */ /* 0x0007e20000100800 */
[----:B-1----:R-:W-:-:S02]  /*1710*/  CS2R R18, SRZ ;  /* 0x0000000000127805 */ /* 0x002fc4000001ff00 */
[----:B------:R-:W-:Y:S02]  /*1720*/  CS2R R20, SRZ ;  /* 0x0000000000147805 */ /* 0x000fe4000001ff00 */
[----:B------:R-:W-:Y:S01]  /*1730*/  CS2R R22, SRZ ;  /* 0x0000000000167805 */ /* 0x000fe2000001ff00 */
[----:B------:R3:W-:Y:S01]  /*1740*/  STL [R1+0x58], RZ ;  /* 0x000058ff01007387 */ /* 0x0007e20000100800 */
[----:B------:R-:W-:Y:S02]  /*1750*/  CS2R R152, SRZ ;  /* 0x0000000000987805 */ /* 0x000fe4000001ff00 */
[----:B------:R-:W-:Y:S02]  /*1760*/  CS2R R154, SRZ ;  /* 0x00000000009a7805 */ /* 0x000fe4000001ff00 */
[----:B------:R-:W-:Y:S01]  /*1770*/  CS2R R156, SRZ ;  /* 0x00000000009c7805 */ /* 0x000fe2000001ff00 */
[----:B------:R3:W-:Y:S01]  /*1780*/  STL [R1+0x54], RZ ;  /* 0x000054ff01007387 */ /* 0x0007e20000100800 */
[----:B------:R-:W-:-:S02]  /*1790*/  CS2R R158, SRZ ;  /* 0x00000000009e7805 */ /* 0x000fc4000001ff00 */
        /* <DEDUP_REMOVED lines=44> */
[----:B------:R-:W-:Y:S01]  /*1a60*/  CS2R R226, SRZ ;  /* 0x0000000000e27805 */ /* 0x000fe2000001ff00 */
[----:B------:R-:W-:Y:S01]  /*1a70*/  IMAD.MOV.U32 R228, RZ, RZ, RZ ;  /* 0x000000ffffe47224 */ /* 0x000fe200078e00ff */
[----:B------:R3:W-:Y:S01]  /*1a80*/  STL [R1+0x24], RZ ;  /* 0x000024ff01007387 */ /* 0x0007e20000100800 */
[----:B------:R-:W-:Y:S02]  /*1a90*/  CS2R R24, SRZ ;  /* 0x0000000000187805 */ /* 0x000fe4000001ff00 */
[----:B------:R-:W-:-:S02]  /*1aa0*/  CS2R R26, SRZ ;  /* 0x00000000001a7805 */ /* 0x000fc4000001ff00 */
[----:B------:R-:W-:Y:S01]  /*1ab0*/  CS2R R28, SRZ ;  /* 0x00000000001c7805 */ /* 0x000fe2000001ff00 */
[----:B------:R3:W-:Y:S01]  /*1ac0*/  STL [R1+0x20], RZ ;  /* 0x000020ff01007387 */ /* 0x0007e20000100800 */
[----:B------:R-:W-:Y:S02]  /*1ad0*/  CS2R R30, SRZ ;  /* 0x00000000001e7805 */ /* 0x000fe4000001ff00 */
[----:B------:R-:W-:Y:S02]  /*1ae0*/  CS2R R32, SRZ ;  /* 0x0000000000207805 */ /* 0x000fe4000001ff00 */
[----:B------:R-:W-:Y:S01]  /*1af0*/  CS2R R34, SRZ ;  /* 0x0000000000227805 */ /* 0x000fe2000001ff00 */
        /* <DEDUP_REMOVED lines=28> */
[----:B------:R3:W-:Y:S01]  /*1cc0*/  STL [R1], RZ ;  /* 0x000000ff01007387 */ /* 0x0007e20000100800 */
[----:B------:R-:W-:Y:S02]  /*1cd0*/  CS2R R78, SRZ ;  /* 0x00000000004e7805 */ /* 0x000fe4000001ff00 */
[----:B------:R-:W-:Y:S02]  /*1ce0*/  CS2R R80, SRZ ;  /* 0x0000000000507805 */ /* 0x000fe4000001ff00 */
[----:B------:R-:W-:Y:S02]  /*1cf0*/  CS2R R82, SRZ ;  /* 0x0000000000527805 */ /* 0x000fe4000001ff00 */
[----:B------:R-:W-:Y:S02]  /*1d00*/  CS2R R84, SRZ ;  /* 0x0000000000547805 */ /* 0x000fe4000001ff00 */
[----:B------:R-:W-:-:S02]  /*1d10*/  CS2R R86, SRZ ;  /* 0x0000000000567805 */ /* 0x000fc4000001ff00 */
[----:B------:R-:W-:Y:S02]  /*1d20*/  CS2R R88, SRZ ;  /* 0x0000000000587805 */ /* 0x000fe4000001ff00 */
        /* <DEDUP_REMOVED lines=30> */
[----:B------:R-:W-:Y:S01]  /*1f10*/  CS2R R150, SRZ ;  /* 0x0000000000967805 */ /* 0x000fe2000001ff00 */
[----:B---3--:R-:W-:Y:S06]  /*1f20*/  @!P1 BRA `(.L_x_16) ;  /* 0x0000001000a09947 */ /* 0x008fec0003800000 */
[----:B------:R-:W-:-:S06]  /*1f30*/  UISETP.NE.AND UP0, UPT, UR30, 0x3, UPT ;  /* 0x000000031e00788c */ /* 0x000fcc000bf05270 */
[----:B------:R-:W-:-:S13]  /*1f40*/  PLOP3.LUT P1, PT, PT, PT, UP0, 0x80, 0x0 ;  /* 0x000000000000781c */ /* 0x000fda0003f2f008 */
[----:B------:R-:W-:Y:S05]  /*1f50*/  @!P1 BRA `(.L_x_17) ;  /* 0x0000000000049947 */ /* 0x000fea0003800000 */
[----:B------:R-:W-:Y:S01]  /*1f60*/  BPT.TRAP 0x1 ;  /* 0x000000040000795c */ /* 0x000fe20000300000 */
.L_x_17:
[----:B------:R-:W-:Y:S01]  /*1f70*/  ULEA UR6, UR5, UR22, 0x3 ;  /* 0x0000001605067291 */ /* 0x000fe2000f8e183f */
[----:B------:R-:W-:-:S05]  /*1f80*/  IMAD.U32 R0, RZ, RZ, UR4 ;  /* 0x00000004ff007e24 */ /* 0x000fca000f8e00ff */
[----:B------:R-:W-:-:S04]  /*1f90*/  SHF.L.U32 R0, R0, 0x1f, RZ ;  /* 0x0000001f00007819 */ /* 0x000fc800000006ff */
[----:B------:R0:W1:Y:S01]  /*1fa0*/  SYNCS.PHASECHK.TRANS64.TRYWAIT P0, [UR6], R0 ;  /* 0x00000000ff0075a7 */ /* 0x0000620008000146 */
[----:B------:R-:W-:Y:S05]  /*1fb0*/  @!P1 BRA `(.L_x_18) ;  /* 0x0000000000049947 */ /* 0x000fea0003800000 */
[----:B------:R-:W-:Y:S01]  /*1fc0*/  BPT.TRAP 0x1 ;  /* 0x000000040000795c */ /* 0x000fe20000300000 */
.L_x_18:
[----:B-1----:R-:W-:Y:S05]  /*1fd0*/  @P0 BRA `(.L_x_19) ;  /* 0x0000000000080947 */ /* 0x002fea0003800000 */
[----:B------:R-:W1:Y:S02]  /*1fe0*/  SYNCS.PHASECHK.TRANS64.TRYWAIT P0, [UR6], R0 ;  /* 0x00000000ff0075a7 */ /* 0x000e640008000146 */
[----:B-1----:R-:W-:Y:S05]  /*1ff0*/  @!P0 BRA `(.L_x_20) ;  /* 0x000000e000188947 */ /* 0x002fea0003800000 */
.L_x_19:
[----:B------:R-:W-:Y:S01]  /*2000*/  UIADD3 UR6, UR22, 0x180, URZ ;  /* 0x0000018016067890 */ /* 0x000fe2000fffe03f */
[----:B------:R-:W-:Y:S01]  /*2010*/  WARPGROUP.ARRIVE ;  /* 0x00000000000079c5 */ /* 0x000fe20000000000 */
[----:B------:R-:W-:Y:S01]  /*2020*/  UIADD3 UR7, UR22, 0xa180, URZ ;  /* 0x0000a18016077890 */ /* 0x000fe2000fffe03f */
[----:B------:R2:W-:Y:S01]  /*2030*/  STL [R1+0x6c], RZ ;  /* 0x00006cff01007387 */ /* 0x0005e20000100800 */
[----:B------:R-:W-:Y:S01]  /*2040*/  USHF.R.U32.HI UR6, URZ, 0x4, UR6 ;  /* 0x000000043f067899 */ /* 0x000fe20008011606 */
[----:B01----:R-:W-:Y:S01]  /*2050*/  IMAD.MOV.U32 R0, RZ, RZ, RZ ;  /* 0x000000ffff007224 */ /* 0x003fe200078e00ff */
[----:B------:R-:W-:Y:S01]  /*2060*/  USHF.R.U32.HI UR7, URZ, 0x4, UR7 ;  /* 0x000000043f077899 */ /* 0x000fe20008011607 */
[----:B------:R2:W-:Y:S01]  /*2070*/  STL [R1+0x68], RZ ;  /* 0x000068ff01007387 */ /* 0x0005e20000100800 */
[----:B------:R-:W-:Y:S01]  /*2080*/  ULOP3.LUT UR6, UR6, 0x3fff, URZ, 0xc0, !UPT ;  /* 0x00003fff06067892 */ /* 0x000fe2000f8ec03f */
[----:B------:R-:W-:Y:S01]  /*2090*/  CS2R R2, SRZ ;  /* 0x0000000000027805 */ /* 0x000fe2000001ff00 */
[----:B------:R-:W-:Y:S01]  /*20a0*/  ULOP3.LUT UR7, UR7, 0x3fff, URZ, 0xc0, !UPT ;  /* 0x00003fff07077892 */ /* 0x000fe2000f8ec03f */
[----:B------:R2:W-:Y:S01]  /*20b0*/  STL [R1+0x64], RZ ;  /* 0x000064ff01007387 */ /* 0x0005e20000100800 */
[----:B------:R-:W-:Y:S01]  /*20c0*/  ULOP3.LUT UR6, UR6, 0x10000, URZ, 0xfc, !UPT ;  /* 0x0001000006067892 */ /* 0x000fe2000f8efc3f */
[----:B------:R-:W-:Y:S01]  /*20d0*/  CS2R R4, SRZ ;  /* 0x0000000000047805 */ /* 0x000fe2000001ff00 */
[----:B------:R-:W-:Y:S01]  /*20e0*/  ULOP3.LUT UR7, UR7, 0x10000, URZ, 0xfc, !UPT ;  /* 0x0001000007077892 */ /* 0x000fe2000f8efc3f */
[----:B------:R2:W-:Y:S01]  /*20f0*/  STL [R1+0x60], RZ ;  /* 0x000060ff01007387 */ /* 0x0005e20000100800 */
[----:B------:R-:W-:Y:S01]  /*2100*/  ULEA UR6, UR5, UR6, 0x9 ;  /* 0x0000000605067291 */ /* 0x000fe2000f8e483f */
[----:B------:R-:W-:Y:S01]  /*2110*/  CS2R R6, SRZ ;  /* 0x0000000000067805 */ /* 0x000fe2000001ff00 */
[----:B------:R-:W-:Y:S01]  /*2120*/  ULEA UR7, UR5, UR7, 0xb ;  /* 0x0000000705077291 */ /* 0x000fe2000f8e583f */
[----:B------:R2:W-:Y:S01]  /*2130*/  STL [R1+0x5c], RZ ;  /* 0x00005cff01007387 */ /* 0x0005e20000100800 */
[----:B------:R-:W-:Y:S01]  /*2140*/  UMOV UR9, 0x40000040 ;  /* 0x4000004000097882 */ /* 0x000fe20000000000 */
[----:B------:R-:W-:Y:S01]  /*2150*/  UMOV UR11, 0x40000040 ;  /* 0x40000040000b7882 */ /* 0x000fe20000000000 */
[----:B------:R-:W-:Y:S01]  /*2160*/  CS2R R8, SRZ ;  /* 0x0000000000087805 */ /* 0x000fe2000001ff00 */
[----:B------:R-:W-:Y:S01]  /*2170*/  UMOV UR8, UR6 ;  /* 0x0000000600087c82 */ /* 0x000fe20008000000 */
[----:B------:R2:W-:Y:S01]  /*2180*/  STL [R1+0x58], RZ ;  /* 0x000058ff01007387 */ /* 0x0005e20000100800 */
[----:B------:R-:W-:Y:S01]  /*2190*/  UMOV UR10, UR7 ;  /* 0x00000007000a7c82 */ /* 0x000fe20008000000 */
[----:B------:R-:W-:Y:S01]  /*21a0*/  CS2R R10, SRZ ;  /* 0x00000000000a7805 */ /* 0x000fe2000001ff00 */
[----:B------:R-:W-:Y:S01]  /*21b0*/  QGMMA.64x256x32.F32.E5M2.E5M2 R24, gdesc[UR8], RZ, !UPT ;  /* 0x03e00000081879f3 */ /* 0x000fe2000c7038ff */
[----:B------:R-:W-:Y:S01]  /*21c0*/  UIADD3 UR8, UR6, 0x2, URZ ;  /* 0x0000000206087890 */ /* 0x000fe2000fffe03f */
[----:B------:R2:W-:Y:S01]  /*21d0*/  STL [R1+0x54], RZ ;  /* 0x000054ff01007387 */ /* 0x0005e20000100800 */
[----:B------:R-:W-:Y:S01]  /*21e0*/  UIADD3 UR10, UR7, 0x2, URZ ;  /* 0x00000002070a7890 */ /* 0x000fe2000fffe03f */
[----:B------:R-:W-:Y:S01]  /*21f0*/  CS2R R12, SRZ ;  /* 0x00000000000c7805 */ /* 0x000fe2000001ff00 */
[----:B------:R-:W-:Y:S01]  /*2200*/  UMOV UR9, 0x40000040 ;  /* 0x4000004000097882 */ /* 0x000fe20000000000 */
[----:B------:R-:W-:Y:S01]  /*2210*/  UMOV UR11, 0x40000040 ;  /* 0x40000040000b7882 */ /* 0x000fe20000000000 */
        /* <DEDUP_REMOVED lines=57> */
[----:B------:R-:W-:Y:S01]  /*25b0*/  CS2R R226, SRZ ;  /* 0x0000000000e27805 */ /* 0x000fe2000001ff00 */
[----:B------:R-:W-:-:S02]  /*25c0*/  IMAD.MOV.U32 R228, RZ, RZ, RZ ;  /* 0x000000ffffe47224 */ /* 0x000fc400078e00ff */
[----:B------:R2:W-:Y:S04]  /*25d0*/  STL [R1+0x14], RZ ;  /* 0x000014ff01007387 */ /* 0x0005e80000100800 */
[----:B------:R2:W-:Y:S04]  /*25e0*/  STL [R1+0x10], RZ ;  /* 0x000010ff01007387 */ /* 0x0005e80000100800 */
[----:B------:R2:W-:Y:S04]  /*25f0*/  STL [R1+0xc], RZ ;  /* 0x00000cff01007387 */ /* 0x0005e80000100800 */
[----:B------:R2:W-:Y:S04]  /*2600*/  STL [R1+0x8], RZ ;  /* 0x000008ff01007387 */ /* 0x0005e80000100800 */
[----:B------:R2:W-:Y:S04]  /*2610*/  STL [R1+0x4], RZ ;  /* 0x000004ff01007387 */ /* 0x0005e80000100800 */
[----:B------:R2:W-:Y:S01]  /*2620*/  STL [R1], RZ ;  /* 0x000000ff01007387 */ /* 0x0005e20000100800 */
[----:B------:R-:W-:Y:S01]  /*2630*/  QGMMA.64x256x32.F32.E5M2.E5M2 R24, gdesc[UR8], R24 ;  /* 0x03e00000081879f3 */ /* 0x000fe20008703818 */
[----:B------:R-:W-:-:S02]  /*2640*/  UIADD3 UR8, UR6, 0x4, URZ ;  /* 0x0000000406087890 */ /* 0x000fc4000fffe03f */
[----:B------:R-:W-:Y:S01]  /*2650*/  UIADD3 UR10, UR7, 0x4, URZ ;  /* 0x00000004070a7890 */ /* 0x000fe2000fffe03f */
[----:B------:R-:W-:Y:S01]  /*2660*/  UMOV UR9, 0x40000040 ;  /* 0x4000004000097882 */ /* 0x000fe20000000000 */
[----:B------:R-:W-:-:S15]  /*2670*/  UMOV UR11, 0x40000040 ;  /* 0x40000040000b7882 */ /* 0x000fde0000000000 */
[----:B------:R-:W-:-:S08]  /*2680*/  NOP ;  /* 0x0000000000007918 */ /* 0x000fd00000000000 */
[----:B------:R-:W-:Y:S01]  /*2690*/  QGMMA.64x256x32.F32.E5M2.E5M2 R24, gdesc[UR8], R24 ;  /* 0x03e00000081879f3 */ /* 0x000fe20008703818 */
[----:B------:R-:W-:Y:S02]  /*26a0*/  UIADD3 UR10, UR7, 0x6, URZ ;  /* 0x00000006070a7890 */ /* 0x000fe4000fffe03f */
[----:B------:R-:W-:Y:S01]  /*26b0*/  UIADD3 UR8, UR6, 0x6, URZ ;  /* 0x0000000606087890 */ /* 0x000fe2000fffe03f */
[----:B------:R-:W-:Y:S01]  /*26c0*/  ULDC UR7, c[0x0][0x50c] ;  /* 0x0001430000077ab9 */ /* 0x000fe20000000800 */
[----:B------:R-:W-:Y:S01]  /*26d0*/  UMOV UR9, 0x40000040 ;  /* 0x4000004000097882 */ /* 0x000fe20000000000 */
[----:B------:R-:W-:Y:S01]  /*26e0*/  UISETP.NE.AND UP0, UPT, UR7, 0x4, UPT ;  /* 0x000000040700788c */ /* 0x000fe2000bf05270 */
[----:B------:R-:W-:Y:S01]  /*26f0*/  UMOV UR11, 0x40000040 ;  /* 0x40000040000b7882 */ /* 0x000fe20000000000 */
[----:B------:R-:W-:Y:S02]  /*2700*/  UMOV UR6, 0x4 ;  /* 0x0000000400067882 */ /* 0x000fe40000000000 */
[----:B------:R-:W-:-:S06]  /*2710*/  USEL UR7, URZ, 0x1, UP0 ;  /* 0x000000013f077887 */ /* 0x000fcc0008000000 */
[----:B------:R-:W-:-:S12]  /*2720*/  ISETP.NE.AND P0, PT, RZ, UR7, PT ;  /* 0x00000007ff007c0c */ /* 0x000fd8000bf05270 */
[----:B------:R-:W-:Y:S01]  /*2730*/  QGMMA.64x256x32.F32.E5M2.E5M2 R24, gdesc[UR8], R24, gsb0 ;  /* 0x03e00000081879f3 */ /* 0x000fe20008003818 */
[----:B--2---:R-:W-:Y:S05]  /*2740*/  @!P0 BRA `(.L_x_21) ;  /* 0x0000000800808947 */ /* 0x004fea0003800000 */
[----:B------:R-:W-:Y:S02]  /*2750*/  WARPGROUP.DEPBAR.LE gsb0, 0x0 ;  /* 0x00008000000079c5 */ /* 0x000fe40000010000 */
[----:B------:R-:W-:-:S01]  /*2760*/  FADD R227, RZ, R25 ;  /* 0x00000019ffe37221 */ /* 0x000fc20000000000 */
[----:B------:R-:W-:Y:S01]  /*2770*/  FADD R228, RZ, R24 ;  /* 0x00000018ffe47221 */ /* 0x000fe20000000000 */
[----:B------:R-:W-:-:S01]  /*2780*/  FADD R226, RZ, R26 ;  /* 0x0000001affe27221 */ /* 0x000fc20000000000 */
[----:B------:R-:W-:Y:S01]  /*2790*/  FADD R225, RZ, R27 ;  /* 0x0000001bffe17221 */ /* 0x000fe20000000000 */
[----:B------:R-:W-:-:S01]  /*27a0*/  FADD R224, RZ, R28 ;  /* 0x0000001cffe07221 */ /* 0x000fc20000000000 */
[----:B------:R0:W-:Y:S01]  /*27b0*/  STL [R1+0x98], R227 ;  /* 0x000098e301007387 */ /* 0x0001e20000100800 */
[----:B------:R-:W-:-:S01]  /*27c0*/  FADD R223, RZ, R29 ;  /* 0x0000001dffdf7221 */ /* 0x000fc20000000000 */
[----:B------:R-:W-:Y:S01]  /*27d0*/  FADD R222, RZ, R30 ;  /* 0x0000001effde7221 */ /* 0x000fe20000000000 */
[----:B------:R-:W-:-:S01]  /*27e0*/  FADD R221, RZ, R31 ;  /* 0x0000001fffdd7221 */ /* 0x000fc20000000000 */
[----:B------:R-:W-:Y:S01]  /*27f0*/  FADD R220, RZ, R32 ;  /* 0x00000020ffdc7221 */ /* 0x000fe20000000000 */
[----:B------:R-:W-:-:S01]  /*2800*/  FADD R219, RZ, R33 ;  /* 0x00000021ffdb7221 */ /* 0x000fc20000000000 */
[----:B------:R-:W-:Y:S01]  /*2810*/  FADD R218, RZ, R34 ;  /* 0x00000022ffda7221 */ /* 0x000fe20000000000 */
[----:B------:R-:W-:-:S01]  /*2820*/  FADD R217, RZ, R35 ;  /* 0x00000023ffd97221 */ /* 0x000fc20000000000 */
[----:B------:R-:W-:Y:S01]  /*2830*/  FADD R216, RZ, R36 ;  /* 0x00000024ffd87221 */ /* 0x000fe20000000000 */
[----:B------:R-:W-:-:S01]  /*2840*/  FADD R215, RZ, R37 ;  /* 0x00000025ffd77221 */ /* 0x000fc20000000000 */
[----:B0-----:R-:W-:Y:S01]  /*2850*/  FADD R227, RZ, R124 ;  /* 0x0000007cffe37221 */ /* 0x001fe20000000000 */
[----:B------:R-:W-:-:S01]  /*2860*/  FADD R214, RZ, R38 ;  /* 0x00000026ffd67221 */ /* 0x000fc20000000000 */
[----:B------:R-:W-:Y:S01]  /*2870*/  FADD R213, RZ, R39 ;  /* 0x00000027ffd57221 */ /* 0x000fe20000000000 */
[----:B------:R-:W-:-:S01]  /*2880*/  FADD R212, RZ, R40 ;  /* 0x00000028ffd47221 */ /* 0x000fc20000000000 */
[----:B------:R-:W-:Y:S01]  /*2890*/  FADD R211, RZ, R41 ;  /* 0x00000029ffd37221 */ /* 0x000fe20000000000 */
[----:B------:R0:W-:Y:S01]  /*28a0*/  STL [R1], R227 ;  /* 0x000000e301007387 */ /* 0x0001e20000100800 */
        /* <DEDUP_REMOVED lines=94> */
[----:B0-----:R-:W-:-:S05]  /*2e90*/  FADD R227, RZ, R131 ;  /* 0x00000083ffe37221 */ /* 0x001fca0000000000 */
[----:B------:R0:W-:Y:S02]  /*2ea0*/  STL [R1+0x1c], R227 ;  /* 0x00001ce301007387 */ /* 0x0001e40000100800 */
        /* <DEDUP_REMOVED lines=39> */
[----:B------:R0:W-:Y:S04]  /*3120*/  STL [R1+0x6c], R227 ;  /* 0x00006ce301007387 */ /* 0x0001e80000100800 */
[----:B0-----:R0:W5:Y:S01]  /*3130*/  LDL.LU R227, [R1+0x98] ;  /* 0x0000980001e37983 */ /* 0x0011620000300800 */
[----:B------:R-:W-:-:S05]  /*3140*/  UMOV UR6, URZ ;  /* 0x0000003f00067c82 */ /* 0x000fca0008000000 */
.L_x_21:
[----:B------:R-:W-:Y:S01]  /*3150*/  UIADD3 UR24, UR5, 0x1, URZ ;  /* 0x0000000105187890 */ /* 0x000fe2000fffe03f */
[----:B------:R-:W-:-:S03]  /*3160*/  UMOV UR8, 0x1 ;  /* 0x0000000100087882 */ /* 0x000fc60000000000 */
[----:B------:R-:W-:-:S04]  /*3170*/  UISETP.NE.AND UP0, UPT, UR24, 0x5, UPT ;  /* 0x000000051800788c */ /* 0x000fc8000bf05270 */
[----:B------:R-:W-:Y:S02]  /*3180*/  USEL UR23, URZ, 0x1, UP0 ;  /* 0x000000013f177887 */ /* 0x000fe40008000000 */
[----:B------:R-:W-:Y:S02]  /*3190*/  USEL UR24, UR24, URZ, UP0 ;  /* 0x0000003f18187287 */ /* 0x000fe40008000000 */
[----:B------:R-:W-:-:S12]  /*31a0*/  ULOP3.LUT UR23, UR4, UR23, URZ, 0x3c, !UPT ;  /* 0x0000001704177292 */ /* 0x000fd8000f8e3c3f */
.L_x_16:
[----:B------:R-:W-:-:S06]  /*31b0*/  UISETP.GE.AND UP0, UPT, UR19, 0x1, UPT ;  /* 0x000000011300788c */ /* 0x000fcc000bf06270 */
[----:B------:R-:W-:-:S13]  /*31c0*/  PLOP3.LUT P0, PT, PT, PT, UP0, 0x80, 0x0 ;  /* 0x000000000000781c */ /* 0x000fda0003f0f008 */
[----:B------:R-:W-:Y:S05]  /*31d0*/  @!P0 BRA `(.L_x_22) ;  /* 0x0000001000bc8947 */ /* 0x000fea0003800000 */
[----:B------:R-:W-:Y:S01]  /*31e0*/  UMOV UR25, UR19 ;  /* 0x0000001300197c82 */ /* 0x000fe20008000000 */
[----:B------:R-:W-:Y:S01]  /*31f0*/  UMOV UR33, UR5 ;  /* 0x0000000500217c82 */ /* 0x000fe20008000000 */
[----:B------:R-:W-:-:S05]  /*3200*/  ULDC UR35, c[0x0][0x50c] ;  /* 0x0001430000237ab9 */ /* 0x000fca0000000800 */
.L_x_30:
[----:B------:R-:W-:-:S06]  /*3210*/  UISETP.NE.AND UP0, UPT, UR30, 0x3, UPT ;  /* 0x000000031e00788c */ /* 0x000fcc000bf05270 */
[----:B------:R-:W-:-:S13]  /*3220*/  PLOP3.LUT P1, PT, PT, PT, UP0, 0x80, 0x0 ;  /* 0x000000000000781c */ /* 0x000fda0003f2f008 */
[----:B-1---5:R-:W-:Y:S05]  /*3230*/  @!P1 BRA `(.L_x_23) ;  /* 0x0000000000049947 */ /* 0x022fea0003800000 */
[----:B------:R-:W-:Y:S01]  /*3240*/  BPT.TRAP 0x1 ;  /* 0x000000040000795c */ /* 0x000fe20000300000 */
.L_x_23:
[----:B------:R-:W-:Y:S01]  /*3250*/  ULEA UR9, UR24, UR22, 0x3 ;  /* 0x0000001618097291 */ /* 0x000fe2000f8e183f */
[----:B------:R-:W-:-:S05]  /*3260*/  IMAD.U32 R229, RZ, RZ, UR23 ;  /* 0x00000017ffe57e24 */ /* 0x000fca000f8e00ff */
[----:B------:R-:W-:-:S04]  /*3270*/  SHF.L.U32 R229, R229, 0x1f, RZ ;  /* 0x0000001fe5e57819 */ /* 0x000fc800000006ff */
[----:B------:R1:W2:Y:S01]  /*3280*/  SYNCS.PHASECHK.TRANS64.TRYWAIT P0, [UR9], R229 ;  /* 0x000000e5ff0075a7 */ /* 0x0002a20008000149 */
[----:B------:R-:W-:Y:S05]  /*3290*/  @!P1 BRA `(.L_x_24) ;  /* 0x0000000000049947 */ /* 0x000fea0003800000 */
[----:B------:R-:W-:Y:S01]  /*32a0*/  BPT.TRAP 0x1 ;  /* 0x000000040000795c */ /* 0x000fe20000300000 */
.L_x_24:
[----:B--2---:R-:W-:Y:S05]  /*32b0*/  @P0 BRA `(.L_x_25) ;  /* 0x0000000000080947 */ /* 0x004fea0003800000 */
[----:B------:R-:W2:Y:S02]  /*32c0*/  SYNCS.PHASECHK.TRANS64.TRYWAIT P0, [UR9], R229 ;  /* 0x000000e5ff0075a7 */ /* 0x000ea40008000149 */
[----:B--2---:R-:W-:Y:S05]  /*32d0*/  @!P0 BRA `(.L_x_26) ;  /* 0x000000cc00788947 */ /* 0x004fea0003800000 */
.L_x_25:
[----:B------:R-:W-:Y:S01]  /*32e0*/  UIADD3 UR9, UR22, 0x180, URZ ;  /* 0x0000018016097890 */ /* 0x000fe2000fffe03f */
[----:B------:R-:W-:Y:S01]  /*32f0*/  WARPGROUP.ARRIVE ;  /* 0x00000000000079c5 */ /* 0x000fe20000000000 */
[----:B------:R-:W-:Y:S02]  /*3300*/  UIADD3 UR10, UR22, 0xa180, URZ ;  /* 0x0000a180160a7890 */ /* 0x000fe4000fffe03f */
[----:B------:R-:W-:Y:S02]  /*3310*/  USHF.R.U32.HI UR9, URZ, 0x4, UR9 ;  /* 0x000000043f097899 */ /* 0x000fe40008011609 */
[----:B------:R-:W-:Y:S02]  /*3320*/  USHF.R.U32.HI UR10, URZ, 0x4, UR10 ;  /* 0x000000043f0a7899 */ /* 0x000fe4000801160a */
[----:B------:R-:W-:Y:S02]  /*3330*/  UISETP.NE.AND UP0, UPT, UR7, URZ, UPT ;  /* 0x0000003f0700728c */ /* 0x000fe4000bf05270 */
[----:B------:R-:W-:-:S02]  /*3340*/  ULOP3.LUT UR9, UR9, 0x3fff, URZ, 0xc0, !UPT ;  /* 0x00003fff09097892 */ /* 0x000fc4000f8ec03f */
[----:B------:R-:W-:Y:S02]  /*3350*/  ULOP3.LUT UR10, UR10, 0x3fff, URZ, 0xc0, !UPT ;  /* 0x00003fff0a0a7892 */ /* 0x000fe4000f8ec03f */
[----:B------:R-:W-:Y:S02]  /*3360*/  USEL UR8, UR8, URZ, !UP0 ;  /* 0x0000003f08087287 */ /* 0x000fe4000c000000 */
[----:B------:R-:W-:Y:S02]  /*3370*/  ULOP3.LUT UR7, UR9, 0x10000, URZ, 0xfc, !UPT ;  /* 0x0001000009077892 */ /* 0x000fe4000f8efc3f */
[----:B------:R-:W-:Y:S02]  /*3380*/  ULOP3.LUT UR10, UR10, 0x10000, URZ, 0xfc, !UPT ;  /* 0x000100000a0a7892 */ /* 0x000fe4000f8efc3f */
[----:B------:R-:W-:Y:S02]  /*3390*/  UISETP.NE.U32.AND UP0, UPT, UR8, URZ, UPT ;  /* 0x0000003f0800728c */ /* 0x000fe4000bf05070 */
[----:B------:R-:W-:-:S02]  /*33a0*/  ULEA UR7, UR24, UR7, 0x9 ;  /* 0x0000000718077291 */ /* 0x000fc4000f8e483f */
[----:B------:R-:W-:Y:S01]  /*33b0*/  ULEA UR34, UR24, UR10, 0xb ;  /* 0x0000000a18227291 */ /* 0x000fe2000f8e583f */
[----:B------:R-:W-:Y:S01]  /*33c0*/  UMOV UR9, 0x40000040 ;  /* 0x4000004000097882 */ /* 0x000fe20000000000 */
[----:B------:R-:W-:Y:S01]  /*33d0*/  UMOV UR11, 0x40000040 ;  /* 0x40000040000b7882 */ /* 0x000fe20000000000 */
[----:B------:R-:W-:Y:S02]  /*33e0*/  UIADD3 UR6, UR6, 0x4, URZ ;  /* 0x0000000406067890 */ /* 0x000fe4000fffe03f */
[----:B------:R-:W-:Y:S02]  /*33f0*/  UMOV UR8, UR7 ;  /* 0x0000000700087c82 */ /* 0x000fe40008000000 */
[----:B------:R-:W-:Y:S02]  /*3400*/  UMOV UR10, UR34 ;  /* 0x00000022000a7c82 */ /* 0x000fe40008000000 */
[----:B------:R-:W-:Y:S01]  /*3410*/  QGMMA.64x256x32.F32.E5M2.E5M2 R24, gdesc[UR8], R24, UP0 ;  /* 0x03e00000081879f3 */ /* 0x000fe2000bf03818 */
[----:B------:R-:W-:-:S02]  /*3420*/  UIADD3 UR8, UR7, 0x2, URZ ;  /* 0x0000000207087890 */ /* 0x000fc4000fffe03f */
[----:B------:R-:W-:Y:S01]  /*3430*/  UIADD3 UR10, UR34, 0x2, URZ ;  /* 0x00000002220a7890 */ /* 0x000fe2000fffe03f */
[----:B------:R-:W-:Y:S01]  /*3440*/  UMOV UR9, 0x40000040 ;  /* 0x4000004000097882 */ /* 0x000fe20000000000 */
[----:B------:R-:W-:Y:S01]  /*3450*/  UMOV UR11, 0x40000040 ;  /* 0x40000040000b7882 */ /* 0x000fe20000000000 */
[----:B------:R-:W-:-:S15]  /*3460*/  UISETP.NE.AND UP0, UPT, UR6, UR35, UPT ;  /* 0x000000230600728c */ /* 0x000fde000bf05270 */
[----:B------:R-:W-:-:S07]  /*3470*/  NOP ;  /* 0x0000000000007918 */ /* 0x000fce0000000000 */
[----:B------:R-:W-:Y:S01]  /*3480*/  QGMMA.64x256x32.F32.E5M2.E5M2 R24, gdesc[UR8], R24 ;  /* 0x03e00000081879f3 */ /* 0x000fe20008703818 */
[----:B------:R-:W-:Y:S02]  /*3490*/  UIADD3 UR8, UR7, 0x4, URZ ;  /* 0x0000000407087890 */ /* 0x000fe4000fffe03f */
[----:B------:R-:W-:Y:S01]  /*34a0*/  UIADD3 UR10, UR34, 0x4, URZ ;  /* 0x00000004220a7890 */ /* 0x000fe2000fffe03f */
[----:B------:R-:W-:Y:S01]  /*34b0*/  UMOV UR9, 0x40000040 ;  /* 0x4000004000097882 */ /* 0x000fe20000000000 */
[----:B------:R-:W-:-:S15]  /*34c0*/  UMOV UR11, 0x40000040 ;  /* 0x40000040000b7882 */ /* 0x000fde0000000000 */
[----:B------:R-:W-:-:S08]  /*34d0*/  NOP ;  /* 0x0000000000007918 */ /* 0x000fd00000000000 */
[----:B------:R-:W-:Y:S01]  /*34e0*/  QGMMA.64x256x32.F32.E5M2.E5M2 R24, gdesc[UR8], R24 ;  /* 0x03e00000081879f3 */ /* 0x000fe20008703818 */
[----:B------:R-:W-:Y:S02]  /*34f0*/  UIADD3 UR8, UR7, 0x6, URZ ;  /* 0x0000000607087890 */ /* 0x000fe4000fffe03f */
[----:B------:R-:W-:Y:S01]  /*3500*/  UIADD3 UR10, UR34, 0x6, URZ ;  /* 0x00000006220a7890 */ /* 0x000fe2000fffe03f */
[----:B------:R-:W-:Y:S01]  /*3510*/  UMOV UR9, 0x40000040 ;  /* 0x4000004000097882 */ /* 0x000fe20000000000 */
[----:B------:R-:W-:Y:S01]  /*3520*/  UMOV UR11, 0x40000040 ;  /* 0x40000040000b7882 */ /* 0x000fe20000000000 */
[----:B------:R-:W-:-:S06]  /*3530*/  USEL UR7, URZ, 0x1, UP0 ;  /* 0x000000013f077887 */ /* 0x000fcc0008000000 */
[----:B------:R-:W-:-:S15]  /*3540*/  ISETP.NE.AND P0, PT, RZ, UR7, PT ;  /* 0x00000007ff007c0c */ /* 0x000fde000bf05270 */
[----:B------:R-:W-:-:S01]  /*3550*/  NOP ;  /* 0x0000000000007918 */ /* 0x000fc20000000000 */
[----:B------:R-:W-:Y:S03]  /*3560*/  QGMMA.64x256x32.F32.E5M2.E5M2 R24, gdesc[UR8], R24, gsb0 ;  /* 0x03e00000081879f3 */ /* 0x000fe60008003818 */
[----:B------:R-:W-:Y:S02]  /*3570*/  WARPGROUP.DEPBAR.LE gsb0, 0x1 ;  /* 0x00008000000079c5 */ /* 0x000fe40000010100 */
[----:B------:R-:W-:Y:S05]  /*3580*/  @!P0 BRA `(.L_x_27) ;  /* 0x0000000c00708947 */ /* 0x000fea0003800000 */
[----:B------:R-:W-:Y:S02]  /*3590*/  WARPGROUP.DEPBAR.LE gsb0, 0x0 ;  /* 0x00008000000079c5 */ /* 0x000fe40000010000 */
[----:B-----5:R-:W-:-:S01]  /*35a0*/  FADD R227, R25, R227 ;  /* 0x000000e319e37221 */ /* 0x020fc20000000000 */
[----:B------:R-:W-:Y:S01]  /*35b0*/  FADD R226, R26, R226 ;  /* 0x000000e21ae27221 */ /* 0x000fe20000000000 */
[----:B------:R-:W-:-:S01]  /*35c0*/  FADD R225, R27, R225 ;  /* 0x000000e11be17221 */ /* 0x000fc20000000000 */
[----:B------:R-:W-:Y:S01]  /*35d0*/  FADD R224, R28, R224 ;  /* 0x000000e01ce07221 */ /* 0x000fe20000000000 */
[----:B------:R-:W-:-:S01]  /*35e0*/  FADD R223, R29, R223 ;  /* 0x000000df1ddf7221 */ /* 0x000fc20000000000 */
[----:B------:R2:W-:Y:S01]  /*35f0*/  STL [R1+0x98], R227 ;  /* 0x000098e301007387 */ /* 0x0005e20000100800 */
[----:B------:R-:W-:-:S01]  /*3600*/  FADD R222, R30, R222 ;  /* 0x000000de1ede7221 */ /* 0x000fc20000000000 */
[----:B------:R-:W-:Y:S01]  /*3610*/  FADD R221, R31, R221 ;  /* 0x000000dd1fdd7221 */ /* 0x000fe20000000000 */
[----:B------:R-:W-:-:S01]  /*3620*/  FADD R220, R32, R220 ;  /* 0x000000dc20dc7221 */ /* 0x000fc20000000000 */
[----:B------:R-:W-:Y:S01]  /*3630*/  FADD R219, R33, R219 ;  /* 0x000000db21db7221 */ /* 0x000fe20000000000 */
[----:B------:R-:W-:-:S01]  /*3640*/  FADD R218, R34, R218 ;  /* 0x000000da22da7221 */ /* 0x000fc20000000000 */
[----:B------:R-:W-:Y:S01]  /*3650*/  FADD R217, R35, R217 ;  /* 0x000000d923d97221 */ /* 0x000fe20000000000 */
[----:B------:R-:W-:-:S01]  /*3660*/  FADD R216, R36, R216 ;  /* 0x000000d824d87221 */ /* 0x000fc20000000000 */
[----:B------:R-:W-:Y:S01]  /*3670*/  FADD R215, R37, R215 ;  /* 0x000000d725d77221 */ /* 0x000fe20000000000 */
[----:B------:R-:W-:-:S01]  /*3680*/  FADD R214, R38, R214 ;  /* 0x000000d626d67221 */ /* 0x000fc20000000000 */
[----:B--2---:R-:W2:Y:S01]  /*3690*/  LDL.LU R227, [R1+0x28] ;  /* 0x0000280001e37983 */ /* 0x004ea20000300800 */
[----:B------:R-:W-:-:S01]  /*36a0*/  FADD R213, R39, R213 ;  /* 0x000000d527d57221 */ /* 0x000fc20000000000 */
[----:B------:R-:W-:Y:S01]  /*36b0*/  FADD R212, R40, R212 ;  /* 0x000000d428d47221 */ /* 0x000fe20000000000 */
[----:B------:R-:W-:-:S01]  /*36c0*/  FADD R211, R41, R211 ;  /* 0x000000d329d37221 */ /* 0x000fc20000000000 */
[----:B------:R3:W-:Y:S01]  /*36d0*/  STL [R1+0x9c], R226 ;  /* 0x00009ce201007387 */ /* 0x0007e20000100800 */
[----:B------:R-:W-:-:S03]  /*36e0*/  FADD R228, R24, R228 ;  /* 0x000000e418e47221 */ /* 0x000fc60000000000 */
[----:B---3--:R-:W3:Y:S04]  /*36f0*/  LDL.LU R226, [R1+0x24] ;  /* 0x0000240001e27983 */ /* 0x008ee80000300800 */
[----:B------:R4:W-:Y:S04]  /*3700*/  STL [R1+0xa0], R225 ;  /* 0x0000a0e101007387 */ /* 0x0009e80000100800 */
[----:B----4-:R-:W4:Y:S04]  /*3710*/  LDL.LU R225, [R1+0x20] ;  /* 0x0000200001e17983 */ /* 0x010f280000300800 */
[----:B------:R0:W-:Y:S04]  /*3720*/  STL [R1+0xa4], R224 ;  /* 0x0000a4e001007387 */ /* 0x0001e80000100800 */
[----:B0-----:R-:W4:Y:S04]  /*3730*/  LDL.LU R224, [R1+0x1c] ;  /* 0x00001c0001e07983 */ /* 0x001f280000300800 */
        /* <DEDUP_REMOVED lines=13> */
[----:B0-----:R-:W4:Y:S04]  /*3810*/  LDL.LU R217, [R1] ;  /* 0x0000000001d97983 */ /* 0x001f280000300800 */
[----:B------:R-:W-:Y:S04]  /*3820*/  STL [R1+0xc4], R216 ;  /* 0x0000c4d801007387 */ /* 0x000fe80000100800 */
[----:B------:R-:W-:Y:S04]  /*3830*/  STL [R1+0xc8], R215 ;  /* 0x0000c8d701007387 */ /* 0x000fe80000100800 */
[----:B------:R-:W-:Y:S04]  /*3840*/  STL [R1+0xcc], R214 ;  /* 0x0000ccd601007387 */ /* 0x000fe80000100800 */
[----:B------:R-:W-:Y:S04]  /*3850*/  STL [R1+0xd0], R213 ;  /* 0x0000d0d501007387 */ /* 0x000fe80000100800 */
[----:B------:R-:W-:Y:S04]  /*3860*/  STL [R1+0xd4], R212 ;  /* 0x0000d4d401007387 */ /* 0x000fe80000100800 */
[----:B------:R0:W-:Y:S01]  /*3870*/  STL [R1+0xd8], R211 ;  /* 0x0000d8d301007387 */ /* 0x0001e20000100800 */
[----:B--2---:R-:W-:-:S01]  /*3880*/  FADD R227, R134, R227 ;  /* 0x000000e386e37221 */ /* 0x004fc20000000000 */
[----:B---3--:R-:W-:Y:S01]  /*3890*/  FADD R226, R133, R226 ;  /* 0x000000e285e27221 */ /* 0x008fe20000000000 */
[----:B----4-:R-:W-:-:S01]  /*38a0*/  FADD R225, R132, R225 ;  /* 0x000000e184e17221 */ /* 0x010fc20000000000 */
[----:B------:R-:W-:Y:S01]  /*38b0*/  FADD R224, R131, R224 ;  /* 0x000000e083e07221 */ /* 0x000fe20000000000 */
[----:B------:R-:W-:-:S01]  /*38c0*/  FADD R223, R130, R223 ;  /* 0x000000df82df7221 */ /* 0x000fc20000000000 */
[----:B------:R-:W-:Y:S01]  /*38d0*/  FADD R222, R129, R222 ;  /* 0x000000de81de7221 */ /* 0x000fe20000000000 */
[----:B------:R-:W-:-:S01]  /*38e0*/  FADD R221, R128, R221 ;  /* 0x000000dd80dd7221 */ /* 0x000fc20000000000 */
[----:B------:R-:W-:Y:S01]  /*38f0*/  FADD R220, R127, R220 ;  /* 0x000000dc7fdc7221 */ /* 0x000fe20000000000 */
[----:B------:R-:W-:-:S01]  /*3900*/  FADD R219, R126, R219 ;  /* 0x000000db7edb7221 */ /* 0x000fc20000000000 */
[----:B------:R-:W-:Y:S01]  /*3910*/  FADD R218, R125, R218 ;  /* 0x000000da7dda7221 */ /* 0x000fe20000000000 */
[----:B------:R-:W-:-:S05]  /*3920*/  FADD R217, R124, R217 ;  /* 0x000000d97cd97221 */ /* 0x000fca0000000000 */
[----:B------:R2:W-:Y:S04]  /*3930*/  STL [R1], R217 ;  /* 0x000000d901007387 */ /* 0x0005e80000100800 */
[----:B------:R3:W-:Y:S04]  /*3940*/  STL [R1+0x4], R218 ;  /* 0x000004da01007387 */ /* 0x0007e80000100800 */
[----:B------:R4:W-:Y:S04]  /*3950*/  STL [R1+0x8], R219 ;  /* 0x000008db01007387 */ /* 0x0009e80000100800 */
[----:B------:R1:W-:Y:S04]  /*3960*/  STL [R1+0xc], R220 ;  /* 0x00000cdc01007387 */ /* 0x0003e80000100800 */
[----:B------:R1:W-:Y:S04]  /*3970*/  STL [R1+0x10], R221 ;  /* 0x000010dd01007387 */ /* 0x0003e80000100800 */
[----:B------:R1:W-:Y:S04]  /*3980*/  STL [R1+0x14], R222 ;  /* 0x000014de01007387 */ /* 0x0003e80000100800 */
[----:B------:R1:W-:Y:S04]  /*3990*/  STL [R1+0x18], R223 ;  /* 0x000018df01007387 */ /* 0x0003e80000100800 */
[----:B------:R1:W-:Y:S04]  /*39a0*/  STL [R1+0x1c], R224 ;  /* 0x00001ce001007387 */ /* 0x0003e80000100800 */
[----:B0-----:R-:W4:Y:S04]  /*39b0*/  LDL.LU R211, [R1+0x2c] ;  /* 0x00002c0001d37983 */ /* 0x001f280000300800 */
[----:B------:R0:W-:Y:S04]  /*39c0*/  STL [R1+0x20], R225 ;  /* 0x000020e101007387 */ /* 0x0001e80000100800 */
[----:B------:R-:W4:Y:S04]  /*39d0*/  LDL.LU R212, [R1+0x30] ;  /* 0x0000300001d47983 */ /* 0x000f280000300800 */
[----:B------:R0:W-:Y:S04]  /*39e0*/  STL [R1+0x24], R226 ;  /* 0x000024e201007387 */ /* 0x0001e80000100800 */
[----:B------:R-:W4:Y:S04]  /*39f0*/  LDL.LU R213, [R1+0x34] ;  /* 0x0000340001d57983 */ /* 0x000f280000300800 */
[----:B------:R0:W-:Y:S04]  /*3a00*/  STL [R1+0x28], R227 ;  /* 0x000028e301007387 */ /* 0x0001e80000100800 */
[----:B------:R-:W4:Y:S04]  /*3a10*/  LDL.LU R214, [R1+0x38] ;  /* 0x0000380001d67983 */ /* 0x000f280000300800 */
[----:B------:R-:W4:Y:S04]  /*3a20*/  LDL.LU R215, [R1+0x3c] ;  /* 0x00003c0001d77983 */ /* 0x000f280000300800 */
[----:B------:R-:W4:Y:S04]  /*3a30*/  LDL.LU R216, [R1+0x40] ;  /* 0x0000400001d87983 */ /* 0x000f280000300800 */
[----:B--2---:R-:W2:Y:S04]  /*3a40*/  LDL.LU R217, [R1+0x44] ;  /* 0x0000440001d97983 */ /* 0x004ea80000300800 */
[----:B---3--:R-:W3:Y:S04]  /*3a50*/  LDL.LU R218, [R1+0x48] ;  /* 0x0000480001da7983 */ /* 0x008ee80000300800 */
[----:B----4-:R-:W4:Y:S04]  /*3a60*/  LDL.LU R219, [R1+0x4c] ;  /* 0x00004c0001db7983 */ /* 0x010f280000300800 */
[----:B-1----:R-:W4:Y:S04]  /*3a70*/  LDL.LU R220, [R1+0x50] ;  /* 0x0000500001dc7983 */ /* 0x002f280000300800 */
[----:B------:R-:W4:Y:S04]  /*3a80*/  LDL.LU R221, [R1+0x54] ;  /* 0x0000540001dd7983 */ /* 0x000f280000300800 */
[----:B------:R-:W4:Y:S04]  /*3a90*/  LDL.LU R222, [R1+0x58] ;  /* 0x0000580001de7983 */ /* 0x000f280000300800 */
[----:B------:R-:W4:Y:S04]  /*3aa0*/  LDL.LU R223, [R1+0x5c] ;  /* 0x00005c0001df7983 */ /* 0x000f280000300800 */
[----:B------:R-:W4:Y:S04]  /*3ab0*/  LDL.LU R224, [R1+0x60] ;  /* 0x0000600001e07983 */ /* 0x000f280000300800 */
[----:B0-----:R-:W4:Y:S04]  /*3ac0*/  LDL.LU R225, [R1+0x64] ;  /* 0x0000640001e17983 */ /* 0x001f280000300800 */
[----:B------:R-:W4:Y:S04]  /*3ad0*/  LDL.LU R226, [R1+0x68] ;  /* 0x0000680001e27983 */ /* 0x000f280000300800 */
[----:B------:R-:W4:Y:S01]  /*3ae0*/  LDL.LU R227, [R1+0x6c] ;  /* 0x00006c0001e37983 */ /* 0x000f220000300800 */
[----:B------:R-:W-:-:S05]  /*3af0*/  FADD R211, R135, R211 ;  /* 0x000000d387d37221 */ /* 0x000fca0000000000 */
[----:B------:R0:W-:Y:S01]  /*3b00*/  STL [R1+0x2c], R211 ;  /* 0x00002cd301007387 */ /* 0x0001e20000100800 */
[----:B------:R-:W-:-:S03]  /*3b10*/  FADD R212, R136, R212 ;  /* 0x000000d488d47221 */ /* 0x000fc60000000000 */
[----:B0-----:R0:W5:Y:S01]  /*3b20*/  LDL.LU R211, [R1+0xd8] ;  /* 0x0000d80001d37983 */ /* 0x0011620000300800 */
[----:B------:R-:W-:-:S03]  /*3b30*/  FADD R213, R137, R213 ;  /* 0x000000d589d57221 */ /* 0x000fc60000000000 */
[----:B------:R1:W-:Y:S01]  /*3b40*/  STL [R1+0x30], R212 ;  /* 0x000030d401007387 */ /* 0x0003e20000100800 */
[----:B------:R-:W-:-:S01]  /*3b50*/  FADD R214, R138, R214 ;  /* 0x000000d68ad67221 */ /* 0x000fc20000000000 */
[----:B------:R-:W-:Y:S02]  /*3b60*/  FADD R215, R139, R215 ;  /* 0x000000d78bd77221 */ /* 0x000fe40000000000 */
[----:B-1----:R0:W5:Y:S01]  /*3b70*/  LDL.LU R212, [R1+0xd4] ;  /* 0x0000d40001d47983 */ /* 0x0021620000300800 */
[----:B------:R-:W-:-:S03]  /*3b80*/  FADD R216, R140, R216 ;  /* 0x000000d88cd87221 */ /* 0x000fc60000000000 */
[----:B------:R1:W-:Y:S01]  /*3b90*/  STL [R1+0x34], R213 ;  /* 0x000034d501007387 */ /* 0x0003e20000100800 */
[----:B--2---:R-:W-:-:S03]  /*3ba0*/  FADD R217, R141, R217 ;  /* 0x000000d98dd97221 */ /* 0x004fc60000000000 */
[----:B-1----:R0:W5:Y:S01]  /*3bb0*/  LDL.LU R213, [R1+0xd0] ;  /* 0x0000d00001d57983 */ /* 0x0021620000300800 */
[----:B---3--:R-:W-:-:S03]  /*3bc0*/  FADD R218, R142, R218 ;  /* 0x000000da8eda7221 */ /* 0x008fc60000000000 */
[----:B------:R1:W-:Y:S01]  /*3bd0*/  STL [R1+0x38], R214 ;  /* 0x000038d601007387 */ /* 0x0003e20000100800 */
[----:B----4-:R-:W-:-:S01]  /*3be0*/  FADD R219, R143, R219 ;  /* 0x000000db8fdb7221 */ /* 0x010fc20000000000 */
[----:B------:R-:W-:Y:S02]  /*3bf0*/  FADD R220, R144, R220 ;  /* 0x000000dc90dc7221 */ /* 0x000fe40000000000 */
[----:B-1----:R0:W5:Y:S04]  /*3c00*/  LDL.LU R214, [R1+0xcc] ;  /* 0x0000cc0001d67983 */ /* 0x0021680000300800 */
[----:B------:R1:W-:Y:S01]  /*3c10*/  STL [R1+0x3c], R215 ;  /* 0x00003cd701007387 */ /* 0x0003e20000100800 */
[----:B------:R-:W-:-:S01]  /*3c20*/  FADD R221, R145, R221 ;  /* 0x000000dd91dd7221 */ /* 0x000fc20000000000 */
[----:B------:R-:W-:-:S02]  /*3c30*/  FADD R222, R146, R222 ;  /* 0x000000de92de7221 */ /* 0x000fc40000000000 */
[----:B-1----:R0:W5:Y:S04]  /*3c40*/  LDL.LU R215, [R1+0xc8] ;  /* 0x0000c80001d77983 */ /* 0x0021680000300800 */
[----:B------:R1:W-:Y:S01]  /*3c50*/  STL [R1+0x40], R216 ;  /* 0x000040d801007387 */ /* 0x0003e20000100800 */
[----:B------:R-:W-:-:S03]  /*3c60*/  FADD R223, R147, R223 ;  /* 0x000000df93df7221 */ /* 0x000fc60000000000 */
        /* <DEDUP_REMOVED lines=13> */
[----:B------:R1:W-:Y:S04]  /*3d40*/  STL [R1+0x54], R221 ;  /* 0x000054dd01007387 */ /* 0x0003e80000100800 */
        /* <DEDUP_REMOVED lines=12> */
[----:B-1----:R0:W5:Y:S01]  /*3e10*/  LDL.LU R227, [R1+0x98] ;  /* 0x0000980001e37983 */ /* 0x0021620000300800 */
        /* <DEDUP_REMOVED lines=82> */
[----:B0-----:R-:W-:-:S06]  /*4340*/  UMOV UR6, URZ ;  /* 0x0000003f00067c82 */ /* 0x001fcc0008000000 */
.L_x_27:
[----:B------:R-:W-:Y:S05]  /*4350*/  @!P1 BRA `(.L_x_28) ;  /* 0x0000000000049947 */ /* 0x000fea0003800000 */
[----:B------:R-:W-:Y:S01]  /*4360*/  BPT.TRAP 0x1 ;  /* 0x000000040000795c */ /* 0x000fe20000300000 */
.L_x_28:
[----:B------:R-:W-:Y:S02]  /*4370*/  UISETP.GT.U32.AND UP0, UPT, UR15, 0x1, UPT ;  /* 0x000000010f00788c */ /* 0x000fe4000bf04070 */
[----:B------:R-:W-:-:S04]  /*4380*/  ULEA UR8, UR33, UR22, 0x3 ;  /* 0x0000001621087291 */ /* 0x000fc8000f8e183f */
[----:B------:R-:W-:Y:S01]  /*4390*/  UIADD3 UR8, UR8, 0x28, URZ ;  /* 0x0000002808087890 */ /* 0x000fe2000fffe03f */
[----:B------:R-:W-:-:S03]  /*43a0*/  PLOP3.LUT P0, PT, PT, PT, UP0, 0x80, 0x0 ;  /* 0x000000000000781c */ /* 0x000fc60003f0f008 */
[----:B------:R-:W-:-:S09]  /*43b0*/  UPRMT UR8, URZ, 0x654, UR8 ;  /* 0x000006543f087896 */ /* 0x000fd20008000008 */
[----:B------:R-:W-:Y:S01]  /*43c0*/  SYNCS.ARRIVE.TRANS64.RED.A1T0 RZ, [UR8], RZ ;  /* 0x000000ffffff79a7 */ /* 0x000fe20008100408 */
[----:B------:R-:W-:Y:S05]  /*43d0*/  @P0 BRA `(.L_x_29) ;  /* 0x0000000000040947 */ /* 0x000fea0003800000 */
[----:B------:R-:W-:Y:S01]  /*43e0*/  BPT.TRAP 0x1 ;  /* 0x000000040000795c */ /* 0x000fe20000300000 */
.L_x_29:
[----:B------:R-:W-:Y:S02]  /*43f0*/  UISETP.GT.AND UP2, UPT, UR25, 0x1, UPT ;  /* 0x000000011900788c */ /* 0x000fe4000bf44270 */
[----:B------:R-:W-:Y:S02]  /*4400*/  UIADD3 UR24, UR24, 0x1, URZ ;  /* 0x0000000118187890 */ /* 0x000fe4000fffe03f */
[----:B------:R-:W-:Y:S02]  /*4410*/  UIADD3 UR33, UR33, 0x1, URZ ;  /* 0x0000000121217890 */ /* 0x000fe4000fffe03f */
[----:B------:R-:W-:Y:S01]  /*4420*/  PLOP3.LUT P0, PT, PT, PT, UP2, 0x80, 0x0 ;  /* 0x000000000000781c */ /* 0x000fe20003f0f028 */
[----:B------:R-:W-:Y:S02]  /*4430*/  UISETP.NE.AND UP0, UPT, UR24, 0x5, UPT ;  /* 0x000000051800788c */ /* 0x000fe4000bf05270 */
[----:B------:R-:W-:Y:S02]  /*4440*/  UIADD3 UR9, UR25, -0x1, URZ ;  /* 0xffffffff19097890 */ /* 0x000fe4000fffe03f */
[----:B------:R-:W-:-:S02]  /*4450*/  USEL UR8, URZ, 0x1, UP0 ;  /* 0x000000013f087887 */ /* 0x000fc40008000000 */
[----:B------:R-:W-:Y:S02]  /*4460*/  UISETP.NE.AND UP1, UPT, UR33, 0x5, UPT ;  /* 0x000000052100788c */ /* 0x000fe4000bf25270 */
[----:B------:R-:W-:Y:S02]  /*4470*/  ULOP3.LUT UR23, UR23, UR8, URZ, 0x3c, !UPT ;  /* 0x0000000817177292 */ /* 0x000fe4000f8e3c3f */
[----:B------:R-:W-:Y:S02]  /*4480*/  USEL UR24, UR24, URZ, UP0 ;  /* 0x0000003f18187287 */ /* 0x000fe40008000000 */
[----:B------:R-:W-:Y:S01]  /*4490*/  USEL UR33, UR33, URZ, UP1 ;  /* 0x0000003f21217287 */ /* 0x000fe20008800000 */
[----:B------:R-:W-:Y:S01]  /*44a0*/  UMOV UR8, 0x1 ;  /* 0x0000000100087882 */ /* 0x000fe20000000000 */
[----:B------:R-:W-:Y:S01]  /*44b0*/  UMOV UR25, UR9 ;  /* 0x0000000900197c82 */ /* 0x000fe20008000000 */
[----:B------:R-:W-:Y:S09]  /*44c0*/  @P0 BRA `(.L_x_30) ;  /* 0xffffffec00500947 */ /* 0x000ff2000383ffff */
.L_x_22:
[----:B------:R-:W-:-:S04]  /*44d0*/  UISETP.NE.AND UP0, UPT, UR6, URZ, UPT ;  /* 0x0000003f0600728c */ /* 0x000fc8000bf05270 */
[----:B------:R-:W-:-:S06]  /*44e0*/  USEL UR6, URZ, 0x1, !UP0 ;  /* 0x000000013f067887 */ /* 0x000fcc000c000000 */
[----:B------:R-:W-:-:S13]  /*44f0*/  ISETP.NE.AND P0, PT, RZ, UR6, PT ;  /* 0x00000006ff007c0c */ /* 0x000fda000bf05270 */
[----:B------:R-:W-:Y:S05]  /*4500*/  @!P0 BRA `(.L_x_31) ;  /* 0x0000000c00c48947 */ /* 0x000fea0003800000 */
[----:B------:R-:W-:Y:S02]  /*4510*/  WARPGROUP.DEPBAR.LE gsb0, 0x0 ;  /* 0x00008000000079c5 */ /* 0x000fe40000010000 */
[----:B-----5:R-:W-:Y:S01]  /*4520*/  FADD R227, R25, R227 ;  /* 0x000000e319e37221 */ /* 0x020fe20000000000 */
[----:B------:R-:W-:-:S04]  /*4530*/  FADD R228, R24, R228 ;  /* 0x000000e418e47221 */ /* 0x000fc80000000000 */
[----:B------:R2:W-:Y:S04]  /*4540*/  STL [R1+0x98], R227 ;  /* 0x000098e301007387 */ /* 0x0005e80000100800 */
[----:B--2---:R-:W2:Y:S04]  /*4550*/  LDL.LU R227, [R1+0x6c] ;  /* 0x00006c0001e37983 */ /* 0x004ea80000300800 */
[----:B--2---:R2:W-:Y:S04]  /*4560*/  STL [R1+0x9c], R227 ;  /* 0x00009ce301007387 */ /* 0x0045e80000100800 */
        /* <DEDUP_REMOVED lines=52> */
[----:B--2---:R-:W2:Y:S01]  /*48b0*/  LDL.LU R227, [R1] ;  /* 0x0000000001e37983 */ /* 0x004ea20000300800 */
[----:B------:R-:W-:Y:S01]  /*48c0*/  FADD R226, R26, R226 ;  /* 0x000000e21ae27221 */ /* 0x000fe20000000000 */
        /* <DEDUP_REMOVED lines=97> */
[----:B--2---:R-:W-:-:S05]  /*4ee0*/  FADD R227, R124, R227 ;  /* 0x000000e37ce37221 */ /* 0x004fca0000000000 */
[----:B------:R2:W-:Y:S04]  /*4ef0*/  STL [R1], R227 ;  /* 0x000000e301007387 */ /* 0x0005e80000100800 */
[----:B--2---:R-:W2:Y:S02]  /*4f00*/  LDL.LU R227, [R1+0x104] ;  /* 0x0001040001e37983 */ /* 0x004ea40000300800 */
[----:B--2---:R-:W-:-:S05]  /*4f10*/  FADD R227, R125, R227 ;  /* 0x000000e37de37221 */ /* 0x004fca0000000000 */
[----:B------:R2:W-:Y:S04]  /*4f20*/  STL [R1+0x4], R227 ;  /* 0x000004e301007387 */ /* 0x0005e80000100800 */
        /* <DEDUP_REMOVED lines=78> */
[----:B--2---:R2:W5:Y:S02]  /*5410*/  LDL.LU R227, [R1+0x98] ;  /* 0x0000980001e37983 */ /* 0x0045640000300800 */
.L_x_31:
[----:B-1----:R-:W-:-:S04]  /*5420*/  IMAD.U32 R229, RZ, RZ, UR26 ;  /* 0x0000001affe57e24 */ /* 0x002fc8000f8e00ff */
[----:B------:R1:W-:Y:S01]  /*5430*/  SYNCS.ARRIVE.TRANS64.A1T0 RZ, [R229+UR28], RZ ;  /* 0x000000ffe5ff79a7 */ /* 0x0003e2000810001c */
[----:B------:R-:W-:Y:S02]  /*5440*/  WARPGROUP.DEPBAR.LE gsb0, 0x0 ;  /* 0x00008000000079c5 */ /* 0x000fe40000010000 */
[----:B------:R-:W3:Y:S02]  /*5450*/  LDC R24, c[0x0][0x28c] ;  /* 0x0000a300ff187b82 */ /* 0x000ee40000000800 */
[----:B---3--:R-:W-:-:S13]  /*5460*/  ISETP.GE.AND P0, PT, R24, 0x1, PT ;  /* 0x000000011800780c */ /* 0x008fda0003f06270 */
[----:B-1----:R-:W-:Y:S05]  /*5470*/  @!P0 BRA `(.L_x_32) ;  /* 0x0000000000408947 */ /* 0x002fea0003800000 */
[----:B------:R-:W-:-:S06]  /*5480*/  UISETP.NE.AND UP0, UPT, UR30, 0x3, UPT ;  /* 0x000000031e00788c */ /* 0x000fcc000bf05270 */
[----:B------:R-:W-:-:S13]  /*5490*/  PLOP3.LUT P0, PT, PT, PT, UP0, 0x80, 0x0 ;  /* 0x000000000000781c */ /* 0x000fda0003f0f008 */
[----:B------:R-:W-:Y:S05]  /*54a0*/  @!P0 BRA `(.L_x_33) ;  /* 0x0000000000048947 */ /* 0x000fea0003800000 */
[----:B------:R-:W-:Y:S01]  /*54b0*/  BPT.TRAP 0x1 ;  /* 0x000000040000795c */ /* 0x000fe20000300000 */
.L_x_33:
[----:B------:R-:W-:Y:S02]  /*54c0*/  UIADD3 UR8, UR19, UR5, URZ ;  /* 0x0000000513087290 */ /* 0x000fe4000fffe03f */
[----:B------:R-:W-:Y:S02]  /*54d0*/  UISETP.GT.U32.AND UP0, UPT, UR15, 0x1, UPT ;  /* 0x000000010f00788c */ /* 0x000fe4000bf04070 */
[----:B------:R-:W-:-:S04]  /*54e0*/  UIMAD.WIDE.U32 UR6, UR8, -0x33333333, URZ ;  /* 0xcccccccd080678a5 */ /* 0x000fc8000f8e003f */
[----:B------:R-:W-:Y:S01]  /*54f0*/  USHF.R.U32.HI UR6, URZ, 0x2, UR7 ;  /* 0x000000023f067899 */ /* 0x000fe20008011607 */
[----:B------:R-:W-:-:S03]  /*5500*/  PLOP3.LUT P0, PT, PT, PT, UP0, 0x80, 0x0 ;  /* 0x000000000000781c */ /* 0x000fc60003f0f008 */
[----:B------:R-:W-:-:S04]  /*5510*/  UIMAD UR8, UR6, -0x5, UR8 ;  /* 0xfffffffb060878a4 */ /* 0x000fc8000f8e0208 */
[----:B------:R-:W-:-:S04]  /*5520*/  ULEA UR8, UR8, UR22, 0x3 ;  /* 0x0000001608087291 */ /* 0x000fc8000f8e183f */
[----:B------:R-:W-:-:S04]  /*5530*/  UIADD3 UR8, UR8, 0x28, URZ ;  /* 0x0000002808087890 */ /* 0x000fc8000fffe03f */
[----:B------:R-:W-:-:S09]  /*5540*/  UPRMT UR8, URZ, 0x654, UR8 ;  /* 0x000006543f087896 */ /* 0x000fd20008000008 */
[----:B------:R-:W-:Y:S01]  /*5550*/  SYNCS.ARRIVE.TRANS64.RED.A1T0 RZ, [UR8], RZ ;  /* 0x000000ffffff79a7 */ /* 0x000fe20008100408 */
[----:B------:R-:W-:Y:S05]  /*5560*/  @P0 BRA `(.L_x_32) ;  /* 0x0000000000040947 */ /* 0x000fea0003800000 */
[----:B------:R-:W-:Y:S01]  /*5570*/  BPT.TRAP 0x1 ;  /* 0x000000040000795c */ /* 0x000fe20000300000 */
.L_x_32:
[----:B-----5:R1:W-:Y:S01]  /*5580*/  STL [R1+0x98], R0 ;  /* 0x0000980001007387 */ /* 0x0203e20000100800 */
[----:B------:R-:W-:Y:S01]  /*5590*/  IMAD.U32 R24, RZ, RZ, UR27 ;  /* 0x0000001bff187e24 */ /* 0x000fe2000f8e00ff */
[----:B------:R-:W-:Y:S01]  /*55a0*/  UIADD3 UR5, UR29, UR5, URZ ;  /* 0x000000051d057290 */ /* 0x000fe2000fffe03f */
[----:B------:R-:W3:Y:S01]  /*55b0*/  LDC R35, c[0x0][0x288] ;  /* 0x0000a200ff237b82 */ /* 0x000ee20000000800 */
[----:B-1----:R-:W4:Y:S02]  /*55c0*/  LDL R0, [R1+0x84] ;  /* 0x0000840001007983 */ /* 0x002f240000100800 */
[----:B------:R-:W-:Y:S01]  /*55d0*/  SHF.L.U32 R24, R24, 0x1f, RZ ;  /* 0x0000001f18187819 */ /* 0x000fe200000006ff */
[----:B------:R-:W-:Y:S02]  /*55e0*/  UISETP.GT.U32.AND UP0, UPT, UR5, 0x4, UPT ;  /* 0x000000040500788c */ /* 0x000fe4000bf04070 */
[----:B------:R-:W-:Y:S01]  /*55f0*/  UISETP.GE.U32.AND UP1, UPT, UR29, 0x5, UPT ;  /* 0x000000051d00788c */ /* 0x000fe2000bf26070 */
[----:B------:R-:W1:Y:S01]  /*5600*/  SYNCS.PHASECHK.TRANS64.TRYWAIT P0, [UR18+0x8], R24 ;  /* 0x00000818ff0075a7 */ /* 0x000e620008000152 */
[----:B------:R-:W-:-:S02]  /*5610*/  UISETP.LT.U32.AND UP0, UPT, UR29, 0x5, UP0 ;  /* 0x000000051d00788c */ /* 0x000fc40008701070 */
[----:B------:R-:W-:Y:S02]  /*5620*/  UIMAD.WIDE.U32 UR6, UR5, -0x33333333, URZ ;  /* 0xcccccccd050678a5 */ /* 0x000fe4000f8e003f */
[----:B------:R-:W-:Y:S02]  /*5630*/  USEL UR8, URZ, 0x1, !UP0 ;  /* 0x000000013f087887 */ /* 0x000fe4000c000000 */
[----:B------:R-:W-:Y:S01]  /*5640*/  USHF.R.U32.HI UR6, URZ, 0x2, UR7 ;  /* 0x000000023f067899 */ /* 0x000fe20008011607 */
[----:B----4-:R-:W-:Y:S02]  /*5650*/  IMAD.SHL.U32 R32, R0, 0x2, RZ ;  /* 0x0000000200207824 */ /* 0x010fe400078e00ff */
[----:B------:R4:W5:Y:S01]  /*5660*/  LDL.LU R0, [R1+0x98] ;  /* 0x0000980001007983 */ /* 0x0009620000300800 */
[----:B------:R-:W-:Y:S02]  /*5670*/  ULOP3.LUT UR4, UR4, UR8, URZ, 0x3c, !UPT ;  /* 0x0000000804047292 */ /* 0x000fe4000f8e3c3f */
[----:B------:R-:W-:Y:S01]  /*5680*/  UIMAD UR5, UR6, -0x5, UR5 ;  /* 0xfffffffb060578a4 */ /* 0x000fe2000f8e0205 */
[----:B------:R-:W-:Y:S01]  /*5690*/  SHF.R.S32.HI R33, RZ, 0x1f, R32 ;  /* 0x0000001fff217819 */ /* 0x000fe20000011420 */
[----:B------:R-:W-:Y:S01]  /*56a0*/  @UP1 ULOP3.LUT UR4, UR4, 0x1, UR6, 0x78, !UPT ;  /* 0x0000000104041892 */ /* 0x000fe2000f8e7806 */
[----:B-1-3--:R-:W-:Y:S11]  /*56b0*/  @!P0 BRA `(.L_x_34) ;  /* 0x000000a800a08947 */ /* 0x00aff60003800000 */
.L_x_321:
[----:B------:R3:W-:Y:S01]  /*56c0*/  STL [R1+0xa0], R3 ;  /* 0x0000a00301007387 */ /* 0x0007e20000100800 */
[----:B------:R-:W-:Y:S01]  /*56d0*/  ULDC.64 UR6, c[0x0][0x5d0] ;  /* 0x0001740000067ab9 */ /* 0x000fe20000000a00 */
[----:B------:R-:W-:Y:S02]  /*56e0*/  ULDC UR8, c[0x0][0x284] ;  /* 0x0000a10000087ab9 */ /* 0x000fe40000000800 */
[----:B---3--:R-:W3:Y:S04]  /*56f0*/  LDL.LU R3, [R1+0x80] ;  /* 0x0000800001037983 */ /* 0x008ee80000300800 */
[----:B------:R0:W-:Y:S04]  /*5700*/  STL [R1+0x9c], R2 ;  /* 0x00009c0201007387 */ /* 0x0001e80000100800 */
[----:B0-----:R-:W2:Y:S04]  /*5710*/  LDL R2, [R1+0x7c] ;  /* 0x00007c0001027983 */ /* 0x001ea80000100800 */
[----:B-----5:R0:W-:Y:S04]  /*5720*/  STL [R1+0x98], R0 ;  /* 0x0000980001007387 */ /* 0x0201e80000100800 */
[----:B0-----:R-:W4:Y:S01]  /*5730*/  LDL R0, [R1+0x70] ;  /* 0x0000700001007983 */ /* 0x001f220000100800 */
[----:B---3--:R-:W-:-:S03]  /*5740*/  IMAD.SHL.U32 R37, R3, 0x100, RZ ;  /* 0x0000010003257824 */ /* 0x008fc600078e00ff */
[----:B------:R0:W5:Y:S01]  /*5750*/  LDL.LU R3, [R1+0xa0] ;  /* 0x0000a00001037983 */ /* 0x0001620000300800 */
[----:B--2---:R-:W-:-:S03]  /*5760*/  IMAD.SHL.U32 R34, R2, 0x40, RZ ;  /* 0x0000004002227824 */ /* 0x004fc600078e00ff */
[----:B------:R0:W5:Y:S01]  /*5770*/  LDL.LU R2, [R1+0x9c] ;  /* 0x00009c0001027983 */ /* 0x0001620000300800 */
[----:B----4-:R-:W-:Y:S01]  /*5780*/  SHF.R.S32.HI R38, RZ, 0x1f, R0 ;  /* 0x0000001fff267819 */ /* 0x010fe20000011400 */
[----:B-1----:R-:W-:-:S04]  /*5790*/  IMAD.WIDE.U32 R24, R0, UR6, R32 ;  /* 0x0000000600187c25 */ /* 0x002fc8000f8e0020 */
[----:B------:R-:W-:-:S04]  /*57a0*/  IMAD R26, R38, UR6, RZ ;  /* 0x00000006261a7c24 */ /* 0x000fc8000f8e02ff */
[----:B------:R-:W-:Y:S02]  /*57b0*/  IMAD R27, R0, UR7, R26 ;  /* 0x00000007001b7c24 */ /* 0x000fe4000f8e021a */
[----:B------:R0:W5:Y:S01]  /*57c0*/  LDL.LU R0, [R1+0x98] ;  /* 0x0000980001007983 */ /* 0x0001620000300800 */
[----:B------:R-:W-:-:S04]  /*57d0*/  ISETP.GE.AND P0, PT, R34, UR8, PT ;  /* 0x0000000822007c0c */ /* 0x000fc8000bf06270 */
[C---:B------:R-:W-:Y:S02]  /*57e0*/  ISETP.GE.OR P0, PT, R37.reuse, R35, P0 ;  /* 0x000000232500720c */ /* 0x040fe40000706670 */
[----:B------:R-:W-:Y:S02]  /*57f0*/  SHF.R.S32.HI R36, RZ, 0x1f, R37 ;  /* 0x0000001fff247819 */ /* 0x000fe40000011425 */
[----:B------:R-:W-:-:S04]  /*5800*/  IADD3 R24, P1, R37, R24, RZ ;  /* 0x0000001825187210 */ /* 0x000fc80007f3e0ff */
[----:B------:R-:W-:-:S05]  /*5810*/  IADD3.X R25, R36, R25, R27, P1, !PT ;  /* 0x0000001924197210 */ /* 0x000fca0000ffe41b */
[----:B0-----:R-:W-:Y:S05]  /*5820*/  @P0 BRA `(.L_x_35) ;  /* 0x0000008c00d40947 */ /* 0x001fea0003800000 */
[----:B------:R0:W-:Y:S01]  /*5830*/  STL.64 [R1+0xa8], R4 ;  /* 0x0000a80401007387 */ /* 0x0001e20000100a00 */
[----:B------:R-:W1:Y:S01]  /*5840*/  LDC.64 R28, c[0x0][0x5c8] ;  /* 0x00017200ff1c7b82 */ /* 0x000e620000000a00 */
[----:B------:R-:W-:Y:S02]  /*5850*/  ULDC.64 UR6, c[0x0][0x5c0] ;  /* 0x0001700000067ab9 */ /* 0x000fe40000000a00 */
[----:B0-----:R-:W2:Y:S04]  /*5860*/  LDL.64 R4, [R1+0x88] ;  /* 0x0000880001047983 */ /* 0x001ea80000100a00 */
[----:B-----5:R0:W-:Y:S04]  /*5870*/  STL [R1+0xa0], R3 ;  /* 0x0000a00301007387 */ /* 0x0201e80000100800 */
[----:B0-----:R-:W2:Y:S04]  /*5880*/  LDL.LU R3, [R1+0x7c] ;  /* 0x00007c0001037983 */ /* 0x001ea80000300800 */
[----:B------:R0:W-:Y:S04]  /*5890*/  STL [R1+0x9c], R2 ;  /* 0x00009c0201007387 */ /* 0x0001e80000100800 */
[----:B0-----:R-:W3:Y:S04]  /*58a0*/  LDL R2, [R1+0x84] ;  /* 0x0000840001027983 */ /* 0x001ee80000100800 */
[----:B------:R0:W-:Y:S04]  /*58b0*/  STL [R1+0x98], R0 ;  /* 0x0000980001007387 */ /* 0x0001e80000100800 */
[----:B0-----:R-:W4:Y:S01]  /*58c0*/  LDL R0, [R1+0x90] ;  /* 0x0000900001007983 */ /* 0x001f220000100800 */
[----:B--2---:R-:W-:-:S03]  /*58d0*/  IMAD.WIDE R30, R3, 0x40, R4 ;  /* 0x00000040031e7825 */ /* 0x004fc600078e0204 */
[----:B------:R0:W5:Y:S01]  /*58e0*/  LDL.LU.64 R4, [R1+0xa8] ;  /* 0x0000a80001047983 */ /* 0x0001620000300a00 */
[-C--:B-1----:R-:W-:Y:S02]  /*58f0*/  IMAD R26, R31, R28.reuse, RZ ;  /* 0x0000001c1f1a7224 */ /* 0x082fe400078e02ff */
[C---:B------:R-:W-:Y:S01]  /*5900*/  IMAD.WIDE.U32 R24, R30.reuse, R28, R24 ;  /* 0x0000001c1e187225 */ /* 0x040fe200078e0018 */
[----:B------:R0:W5:Y:S03]  /*5910*/  LDL.LU R3, [R1+0xa0] ;  /* 0x0000a00001037983 */ /* 0x0001660000300800 */
[----:B------:R-:W-:Y:S01]  /*5920*/  IMAD R27, R30, R29, R26 ;  /* 0x0000001d1e1b7224 */ /* 0x000fe200078e021a */
[----:B------:R-:W-:Y:S02]  /*5930*/  LEA R26, P0, R28, R24, 0x3 ;  /* 0x000000181c1a7211 */ /* 0x000fe400078018ff */
[----:B------:R-:W-:Y:S01]  /*5940*/  IADD3 R24, P1, R24, UR6, RZ ;  /* 0x0000000618187c10 */ /* 0x000fe2000ff3e0ff */
[----:B------:R-:W-:Y:S01]  /*5950*/  IMAD.IADD R27, R25, 0x1, R27 ;  /* 0x00000001191b7824 */ /* 0x000fe200078e021b */
[----:B------:R-:W-:-:S04]  /*5960*/  IADD3 R26, P3, R26, UR6, RZ ;  /* 0x000000061a1a7c10 */ /* 0x000fc8000ff7e0ff */
[----:B------:R-:W-:Y:S01]  /*5970*/  LEA.HI.X R29, R28, R27, R29, 0x3, P0 ;  /* 0x0000001b1c1d7211 */ /* 0x000fe200000f1c1d */
[----:B---3--:R-:W-:Y:S01]  /*5980*/  IMAD R28, R2, -0x2, R35 ;  /* 0xfffffffe021c7824 */ /* 0x008fe200078e0223 */
[----:B------:R-:W-:Y:S01]  /*5990*/  FSETP.NEU.AND P0, PT, RZ, UR31, PT ;  /* 0x0000001fff007c0b */ /* 0x000fe2000bf0d000 */
[----:B------:R0:W5:Y:S01]  /*59a0*/  LDL.LU R2, [R1+0x9c] ;  /* 0x00009c0001027983 */ /* 0x0001620000300800 */
[----:B------:R-:W-:Y:S01]  /*59b0*/  IADD3.X R25, R27, UR7, RZ, P1, !PT ;  /* 0x000000071b197c10 */ /* 0x000fe20008ffe4ff */
[----:B------:R-:W-:Y:S01]  /*59c0*/  BSSY B0, `(.L_x_35) ;  /* 0x00008db000007945 */ /* 0x000fe20003800000 */
[----:B------:R-:W-:Y:S01]  /*59d0*/  IADD3.X R27, R29, UR7, RZ, P3, !PT ;  /* 0x000000071d1b7c10 */ /* 0x000fe20009ffe4ff */
[----:B----4-:R-:W-:Y:S02]  /*59e0*/  IMAD.IADD R39, R0, 0x1, -R34 ;  /* 0x0000000100277824 */ /* 0x010fe400078e0a22 */
[----:B------:R0:W5:Y:S01]  /*59f0*/  LDL.LU R0, [R1+0x98] ;  /* 0x0000980001007983 */ /* 0x0001620000300800 */
[----:B------:R-:W-:-:S05]  /*5a00*/  IMAD.IADD R34, R28, 0x1, -R37 ;  /* 0x000000011c227824 */ /* 0x000fca00078e0a25 */
[----:B------:R-:W-:Y:S05]  /*5a10*/  @!P0 BRA `(.L_x_36) ;  /* 0x0000006800dc8947 */ /* 0x000fea0003800000 */
[----:B-----5:R1:W-:Y:S01]  /*5a20*/  STL [R1+0x98], R0 ;  /* 0x0000980001007387 */ /* 0x0203e20000100800 */
[----:B------:R-:W-:Y:S01]  /*5a30*/  ULDC.64 UR6, c[0x0][0x5b8] ;  /* 0x00016e0000067ab9 */ /* 0x000fe20000000a00 */
[----:B------:R-:W-:Y:S02]  /*5a40*/  ULDC.64 UR8, c[0x0][0x5a8] ;  /* 0x00016a0000087ab9 */ /* 0x000fe40000000a00 */
[----:B-1----:R-:W2:Y:S01]  /*5a50*/  LDL.LU R0, [R1+0x70] ;  /* 0x0000700001007983 */ /* 0x002ea20000300800 */
[----:B------:R-:W-:Y:S01]  /*5a60*/  IMAD R28, R38, UR6, RZ ;  /* 0x00000006261c7c24 */ /* 0x000fe2000f8e02ff */
[----:B------:R-:W-:Y:S01]  /*5a70*/  BSSY B1, `(.L_x_37) ;  /* 0x0000011000017945 */ /* 0x000fe20003800000 */
[----:B--2---:R-:W-:-:S04]  /*5a80*/  IMAD.WIDE.U32 R32, R0, UR6, R32 ;  /* 0x0000000600207c25 */ /* 0x004fc8000f8e0020 */
[----:B------:R-:W-:Y:S01]  /*5a90*/  IMAD R29, R0, UR7, R28 ;  /* 0x00000007001d7c24 */ /* 0x000fe2000f8e021c */
[----:B------:R-:W-:Y:S01]  /*5aa0*/  IADD3 R32, P0, R37, R32, RZ ;  /* 0x0000002025207210 */ /* 0x000fe20007f1e0ff */
[----:B------:R1:W5:Y:S01]  /*5ab0*/  LDL.LU R0, [R1+0x98] ;  /* 0x0000980001007983 */ /* 0x0003620000300800 */
[----:B------:R-:W-:Y:S02]  /*5ac0*/  ULDC.64 UR6, c[0x0][0x5b0] ;  /* 0x00016c0000067ab9 */ /* 0x000fe40000000a00 */
[----:B------:R-:W-:Y:S01]  /*5ad0*/  IADD3.X R33, R36, R33, R29, P0, !PT ;  /* 0x0000002124217210 */ /* 0x000fe200007fe41d */
[----:B------:R-:W-:Y:S01]  /*5ae0*/  IMAD R35, R31, UR6, RZ ;  /* 0x000000061f237c24 */ /* 0x000fe2000f8e02ff */
[----:B------:R-:W-:Y:S01]  /*5af0*/  ISETP.GE.AND P0, PT, R39, 0x1, PT ;  /* 0x000000012700780c */ /* 0x000fe20003f06270 */
[----:B------:R-:W-:-:S03]  /*5b00*/  IMAD.WIDE.U32 R28, R30, UR6, R32 ;  /* 0x000000061e1c7c25 */ /* 0x000fc6000f8e0020 */
[----:B------:R-:W-:Y:S01]  /*5b10*/  ISETP.LT.OR P4, PT, R34, 0x1, !P0 ;  /* 0x000000012200780c */ /* 0x000fe20004781670 */
[----:B------:R-:W-:Y:S01]  /*5b20*/  IMAD R35, R30, UR7, R35 ;  /* 0x000000071e237c24 */ /* 0x000fe2000f8e0223 */
[----:B------:R-:W-:-:S04]  /*5b30*/  IADD3 R28, P1, R28, UR8, RZ ;  /* 0x000000081c1c7c10 */ /* 0x000fc8000ff3e0ff */
[--C-:B------:R-:W-:Y:S02]  /*5b40*/  IADD3.X R29, R29, UR9, R35.reuse, P1, !PT ;  /* 0x000000091d1d7c10 */ /* 0x100fe40008ffe423 */
[----:B------:R-:W-:-:S05]  /*5b50*/  PRMT R35, RZ, 0x7610, R35 ;  /* 0x00007610ff237816 */ /* 0x000fca0000000023 */
[----:B-1----:R-:W-:Y:S05]  /*5b60*/  @P4 BRA `(.L_x_38) ;  /* 0x0000000000044947 */ /* 0x002fea0003800000 */
[----:B------:R1:W5:Y:S02]  /*5b70*/  LDG.E.U8 R35, desc[UR20][R28.64] ;  /* 0x000000141c237981 */ /* 0x000364000c1e1100 */
.L_x_38:
[----:B------:R-:W-:Y:S05]  /*5b80*/  BSYNC B1 ;  /* 0x0000000000017941 */ /* 0x000fea0003800000 */
.L_x_37:
[----:B-----5:R-:W-:Y:S01]  /*5b90*/  LOP3.LUT R35, R35, 0xff, RZ, 0xc0, !PT ;  /* 0x000000ff23237812 */ /* 0x020fe200078ec0ff */
[----:B------:R-:W-:Y:S01]  /*5ba0*/  BSSY B1, `(.L_x_39) ;  /* 0x000000b000017945 */ /* 0x000fe20003800000 */
[----:B------:R-:W-:Y:S02]  /*5bb0*/  ISETP.LT.OR P3, PT, R34, 0x2, !P0 ;  /* 0x000000022200780c */ /* 0x000fe40004761670 */
[----:B------:R-:W-:-:S05]  /*5bc0*/  F2FP.F16.E5M2.UNPACK_B R35, R35 ;  /* 0x00000023ff23723e */ /* 0x000fca00020004ff */
[----:B------:R-:W-:-:S05]  /*5bd0*/  HADD2.F32 R35, -RZ, R35.H0_H0 ;  /* 0x20000023ff237230 */ /* 0x000fca0000004100 */
[----:B------:R-:W-:-:S04]  /*5be0*/  FMUL R35, R35, UR31 ;  /* 0x0000001f23237c20 */ /* 0x000fc80008400000 */
[----:B------:R-:W-:-:S05]  /*5bf0*/  FFMA R35, R228, UR32, R35 ;  /* 0x00000020e4237c23 */ /* 0x000fca0008000023 */
[----:B------:R-:W-:Y:S02]  /*5c00*/  F2FP.SATFINITE.E5M2.F32.PACK_AB_MERGE_C R37, RZ, R35, RZ ;  /* 0x00000023ff25723e */ /* 0x000fe400048060ff */
[----:B------:R-:W-:-:S03]  /*5c10*/  PRMT R35, RZ, 0x7610, R35 ;  /* 0x00007610ff237816 */ /* 0x000fc60000000023 */
[----:B------:R2:W-:Y:S01]  /*5c20*/  @!P4 STG.E.U8 desc[UR20][R24.64], R37 ;  /* 0x000000251800c986 */ /* 0x0005e2000c101114 */
[----:B------:R-:W-:Y:S05]  /*5c30*/  @P3 BRA `(.L_x_40) ;  /* 0x0000000000043947 */ /* 0x000fea0003800000 */
[----:B------:R3:W5:Y:S02]  /*5c40*/  LDG.E.U8 R35, desc[UR20][R28.64+0x1] ;  /* 0x000001141c237981 */ /* 0x000764000c1e1100 */
.L_x_40:
[----:B------:R-:W-:Y:S05]  /*5c50*/  BSYNC B1 ;  /* 0x0000000000017941 */ /* 0x000fea0003800000 */
.L_x_39:
[----:B-----5:R-:W-:Y:S01]  /*5c60*/  LOP3.LUT R35, R35, 0xff, RZ, 0xc0, !PT ;  /* 0x000000ff23237812 */ /* 0x020fe200078ec0ff */
[----:B------:R-:W-:Y:S01]  /*5c70*/  BSSY B1, `(.L_x_41) ;  /* 0x0000013000017945 */ /* 0x000fe20003800000 */
[----:B--2---:R-:W-:Y:S02]  /*5c80*/  IADD3 R37, P1, R30, 0x8, RZ ;  /* 0x000000081e257810 */ /* 0x004fe40007f3e0ff */
[----:B------:R-:W-:-:S03]  /*5c90*/  F2FP.F16.E5M2.UNPACK_B R35, R35 ;  /* 0x00000023ff23723e */ /* 0x000fc600020004ff */
[----:B------:R-:W-:Y:S01]  /*5ca0*/  IMAD.X R31, RZ, RZ, R31, P1 ;  /* 0x000000ffff1f7224 */ /* 0x000fe200008e061f */
[----:B------:R-:W-:Y:S01]  /*5cb0*/  ISETP.GE.AND P1, PT, R39, 0x9, PT ;  /* 0x000000092700780c */ /* 0x000fe20003f26270 */
[----:B------:R-:W-:Y:S02]  /*5cc0*/  HADD2.F32 R35, -RZ, R35.H0_H0 ;  /* 0x20000023ff237230 */ /* 0x000fe40000004100 */
[----:B------:R-:W-:Y:S01]  /*5cd0*/  IMAD R36, R31, UR6, RZ ;  /* 0x000000061f247c24 */ /* 0x000fe2000f8e02ff */
[----:B------:R-:W-:Y:S01]  /*5ce0*/  ISETP.LT.OR P5, PT, R34, 0x1, !P1 ;  /* 0x000000012200780c */ /* 0x000fe20004fa1670 */
[----:B------:R-:W-:-:S04]  /*5cf0*/  IMAD.WIDE.U32 R32, R37, UR6, R32 ;  /* 0x0000000625207c25 */ /* 0x000fc8000f8e0020 */
[----:B------:R-:W-:Y:S01]  /*5d00*/  FMUL R30, R35, UR31 ;  /* 0x0000001f231e7c20 */ /* 0x000fe20008400000 */
[----:B------:R-:W-:-:S03]  /*5d10*/  IMAD R37, R37, UR7, R36 ;  /* 0x0000000725257c24 */ /* 0x000fc6000f8e0224 */
[----:B------:R-:W-:Y:S01]  /*5d20*/  FFMA R227, R227, UR32, R30 ;  /* 0x00000020e3e37c23 */ /* 0x000fe2000800001e */
[----:B------:R-:W-:Y:S02]  /*5d30*/  IADD3 R30, P4, R32, UR8, RZ ;  /* 0x00000008201e7c10 */ /* 0x000fe4000ff9e0ff */
[----:B------:R-:W-:Y:S02]  /*5d40*/  PRMT R32, RZ, 0x7610, R32 ;  /* 0x00007610ff207816 */ /* 0x000fe40000000020 */
[----:B------:R-:W-:Y:S02]  /*5d50*/  F2FP.SATFINITE.E5M2.F32.PACK_AB_MERGE_C R227, RZ, R227, RZ ;  /* 0x000000e3ffe3723e */ /* 0x000fe400048060ff */
[----:B------:R-:W-:-:S03]  /*5d60*/  IADD3.X R31, R33, UR9, R37, P4, !PT ;  /* 0x00000009211f7c10 */ /* 0x000fc6000a7fe425 */
[----:B------:R2:W-:Y:S01]  /*5d70*/  @!P3 STG.E.U8 desc[UR20][R24.64+0x1], R227 ;  /* 0x000001e31800b986 */ /* 0x0005e2000c101114 */
[----:B------:R-:W-:Y:S05]  /*5d80*/  @P5 BRA `(.L_x_42) ;  /* 0x0000000000045947 */ /* 0x000fea0003800000 */
[----:B------:R4:W5:Y:S02]  /*5d90*/  LDG.E.U8 R32, desc[UR20][R30.64] ;  /* 0x000000141e207981 */ /* 0x000964000c1e1100 */
.L_x_42:
[----:B------:R-:W-:Y:S05]  /*5da0*/  BSYNC B1 ;  /* 0x0000000000017941 */ /* 0x000fea0003800000 */
.L_x_41:
[----:B-----5:R-:W-:Y:S01]  /*5db0*/  LOP3.LUT R32, R32, 0xff, RZ, 0xc0, !PT ;  /* 0x000000ff20207812 */ /* 0x020fe200078ec0ff */
[----:B------:R-:W-:Y:S01]  /*5dc0*/  BSSY B1, `(.L_x_43) ;  /* 0x000000b000017945 */ /* 0x000fe20003800000 */
[----:B------:R-:W-:Y:S02]  /*5dd0*/  ISETP.LT.OR P3, PT, R34, 0x2, !P1 ;  /* 0x000000022200780c */ /* 0x000fe40004f61670 */
[----:B------:R-:W-:-:S05]  /*5de0*/  F2FP.F16.E5M2.UNPACK_B R32, R32 ;  /* 0x00000020ff20723e */ /* 0x000fca00020004ff */
[----:B------:R-:W-:-:S05]  /*5df0*/  HADD2.F32 R32, -RZ, R32.H0_H0 ;  /* 0x20000020ff207230 */ /* 0x000fca0000004100 */
[----:B------:R-:W-:Y:S01]  /*5e00*/  FMUL R33, R32, UR31 ;  /* 0x0000001f20217c20 */ /* 0x000fe20008400000 */
[----:B------:R-:W-:-:S03]  /*5e10*/  PRMT R32, RZ, 0x7610, R32 ;  /* 0x00007610ff207816 */ /* 0x000fc60000000020 */
[----:B------:R-:W-:-:S05]  /*5e20*/  FFMA R33, R226, UR32, R33 ;  /* 0x00000020e2217c23 */ /* 0x000fca0008000021 */
[----:B------:R-:W-:-:S05]  /*5e30*/  F2FP.SATFINITE.E5M2.F32.PACK_AB_MERGE_C R33, RZ, R33, RZ ;  /* 0x00000021ff21723e */ /* 0x000fca00048060ff */
[----:B------:R0:W-:Y:S01]  /*5e40*/  @!P5 STG.E.U8 desc[UR20][R26.64], R33 ;  /* 0x000000211a00d986 */ /* 0x0001e2000c101114 */
[----:B------:R-:W-:Y:S05]  /*5e50*/  @P3 BRA `(.L_x_44) ;  /* 0x0000000000043947 */ /* 0x000fea0003800000 */
[----:B------:R0:W5:Y:S02]  /*5e60*/  LDG.E.U8 R32, desc[UR20][R30.64+0x1] ;  /* 0x000001141e207981 */ /* 0x000164000c1e1100 */
.L_x_44:
[----:B------:R-:W-:Y:S05]  /*5e70*/  BSYNC B1 ;  /* 0x0000000000017941 */ /* 0x000fea0003800000 */
.L_x_43:
[----:B-----5:R-:W-:Y:S01]  /*5e80*/  LOP3.LUT R32, R32, 0xff, RZ, 0xc0, !PT ;  /* 0x000000ff20207812 */ /* 0x020fe200078ec0ff */
[----:B------:R-:W-:Y:S01]  /*5e90*/  BSSY B1, `(.L_x_45) ;  /* 0x000000b000017945 */ /* 0x000fe20003800000 */
[----:B------:R-:W-:Y:S02]  /*5ea0*/  ISETP.LT.OR P4, PT, R34, 0x9, !P0 ;  /* 0x000000092200780c */ /* 0x000fe40004781670 */
[----:B------:R-:W-:-:S05]  /*5eb0*/  F2FP.F16.E5M2.UNPACK_B R32, R32 ;  /* 0x00000020ff20723e */ /* 0x000fca00020004ff */
[----:B------:R-:W-:-:S05]  /*5ec0*/  HADD2.F32 R32, -RZ, R32.H0_H0 ;  /* 0x20000020ff207230 */ /* 0x000fca0000004100 */
[----:B------:R-:W-:-:S04]  /*5ed0*/  FMUL R32, R32, UR31 ;  /* 0x0000001f20207c20 */ /* 0x000fc80008400000 */
[----:B------:R-:W-:-:S05]  /*5ee0*/  FFMA R32, R225, UR32, R32 ;  /* 0x00000020e1207c23 */ /* 0x000fca0008000020 */
[----:B0-----:R-:W-:Y:S02]  /*5ef0*/  F2FP.SATFINITE.E5M2.F32.PACK_AB_MERGE_C R33, RZ, R32, RZ ;  /* 0x00000020ff21723e */ /* 0x001fe400048060ff */
[----:B------:R-:W-:-:S03]  /*5f00*/  PRMT R32, RZ, 0x7610, R32 ;  /* 0x00007610ff207816 */ /* 0x000fc60000000020 */
[----:B------:R0:W-:Y:S01]  /*5f10*/  @!P3 STG.E.U8 desc[UR20][R26.64+0x1], R33 ;  /* 0x000001211a00b986 */ /* 0x0001e2000c101114 */
[----:B------:R-:W-:Y:S05]  /*5f20*/  @P4 BRA `(.L_x_46) ;  /* 0x0000000000044947 */ /* 0x000fea0003800000 */
[----:B------:R0:W5:Y:S02]  /*5f30*/  LDG.E.U8 R32, desc[UR20][R28.64+0x8] ;  /* 0x000008141c207981 */ /* 0x000164000c1e1100 */
.L_x_46:
[----:B------:R-:W-:Y:S05]  /*5f40*/  BSYNC B1 ;  /* 0x0000000000017941 */ /* 0x000fea0003800000 */
.L_x_45:
[----:B-----5:R-:W-:Y:S01]  /*5f50*/  LOP3.LUT R32, R32, 0xff, RZ, 0xc0, !PT ;  /* 0x000000ff20207812 */ /* 0x020fe200078ec0ff */
[----:B------:R-:W-:Y:S01]  /*5f60*/  BSSY B1, `(.L_x_47) ;  /* 0x000000b000017945 */ /* 0x000fe20003800000 */
[----:B------:R-:W-:Y:S02]  /*5f70*/  ISETP.LT.OR P3, PT, R34, 0xa, !P0 ;  /* 0x0000000a2200780c */ /* 0x000fe40004761670 */
[----:B------:R-:W-:-:S05]  /*5f80*/  F2FP.F16.E5M2.UNPACK_B R32, R32 ;  /* 0x00000020ff20723e */ /* 0x000fca00020004ff */
[----:B------:R-:W-:-:S05]  /*5f90*/  HADD2.F32 R32, -RZ, R32.H0_H0 ;  /* 0x20000020ff207230 */ /* 0x000fca0000004100 */
[----:B0-----:R-:W-:Y:S01]  /*5fa0*/  FMUL R33, R32, UR31 ;  /* 0x0000001f20217c20 */ /* 0x001fe20008400000 */
[----:B------:R-:W-:-:S03]  /*5fb0*/  PRMT R32, RZ, 0x7610, R32 ;  /* 0x00007610ff207816 */ /* 0x000fc60000000020 */
[----:B------:R-:W-:-:S05]  /*5fc0*/  FFMA R33, R224, UR32, R33 ;  /* 0x00000020e0217c23 */ /* 0x000fca0008000021 */
[----:B------:R-:W-:-:S05]  /*5fd0*/  F2FP.SATFINITE.E5M2.F32.PACK_AB_MERGE_C R33, RZ, R33, RZ ;  /* 0x00000021ff21723e */ /* 0x000fca00048060ff */
[----:B------:R0:W-:Y:S01]  /*5fe0*/  @!P4 STG.E.U8 desc[UR20][R24.64+0x8], R33 ;  /* 0x000008211800c986 */ /* 0x0001e2000c101114 */
[----:B------:R-:W-:Y:S05]  /*5ff0*/  @P3 BRA `(.L_x_48) ;  /* 0x0000000000043947 */ /* 0x000fea0003800000 */
[----:B------:R0:W5:Y:S02]  /*6000*/  LDG.E.U8 R32, desc[UR20][R28.64+0x9] ;  /* 0x000009141c207981 */ /* 0x000164000c1e1100 */
.L_x_48:
[----:B------:R-:W-:Y:S05]  /*6010*/  BSYNC B1 ;  /* 0x0000000000017941 */ /* 0x000fea0003800000 */
.L_x_47:
        /* <DEDUP_REMOVED lines=12> */
.L_x_50:
[----:B------:R-:W-:Y:S05]  /*60e0*/  BSYNC B1 ;  /* 0x0000000000017941 */ /* 0x000fea0003800000 */
.L_x_49:
        /* <DEDUP_REMOVED lines=12> */
.L_x_52:
[----:B------:R-:W-:Y:S05]  /*61b0*/  BSYNC B1 ;  /* 0x0000000000017941 */ /* 0x000fea0003800000 */
.L_x_51:
        /* <DEDUP_REMOVED lines=12> */
.L_x_54:
[----:B------:R-:W-:Y:S05]  /*6280*/  BSYNC B1 ;  /* 0x0000000000017941 */ /* 0x000fea0003800000 */
.L_x_53:
        /* <DEDUP_REMOVED lines=12> */
.L_x_56:
[----:B------:R-:W-:Y:S05]  /*6350*/  BSYNC B1 ;  /* 0x0000000000017941 */ /* 0x000fea0003800000 */
.L_x_55:
        /* <DEDUP_REMOVED lines=12> */
.L_x_58:
[----:B------:R-:W-:Y:S05]  /*6420*/  BSYNC B1 ;  /* 0x0000000000017941 */ /* 0x000fea0003800000 */
.L_x_57:
        /* <DEDUP_REMOVED lines=12> */
.L_x_60:
[----:B------:R-:W-:Y:S05]  /*64f0*/  BSYNC B1 ;  /* 0x0000000000017941 */ /* 0x000fea0003800000 */
.L_x_59:
        /* <DEDUP_REMOVED lines=12> */
.L_x_62:
[----:B------:R-:W-:Y:S05]  /*65c0*/  BSYNC B1 ;  /* 0x0000000000017941 */ /* 0x000fea0003800000 */
.L_x_61:
        /* <DEDUP_REMOVED lines=12> */
.L_x_64:
[----:B------:R-:W-:Y:S05]  /*6690*/  BSYNC B1 ;  /* 0x0000000000017941 */ /* 0x000fea0003800000 */
.L_x_63:
        /* <DEDUP_REMOVED lines=12> */
.L_x_66:
[----:B------:R-:W-:Y:S05]  /*6760*/  BSYNC B1 ;  /* 0x0000000000017941 */ /* 0x000fea0003800000 */
.L_x_65:
        /* <DEDUP_REMOVED lines=12> */
.L_x_68:
[----:B------:R-:W-:Y:S05]  /*6830*/  BSYNC B1 ;  /* 0x0000000000017941 */ /* 0x000fea0003800000 */
.L_x_67:
        /* <DEDUP_REMOVED lines=12> */
.L_x_70:
[----:B------:R-:W-:Y:S05]  /*6900*/  BSYNC B1 ;  /* 0x0000000000017941 */ /* 0x000fea0003800000 */
.L_x_69:
        /* <DEDUP_REMOVED lines=12> */
.L_x_72:
[----:B------:R-:W-:Y:S05]  /*69d0*/  BSYNC B1 ;  /* 0x0000000000017941 */ /* 0x000fea0003800000 */
.L_x_71:
        /* <DEDUP_REMOVED lines=12> */
.L_x_74:
[----:B------:R-:W-:Y:S05]  /*6aa0*/  BSYNC B1 ;  /* 0x0000000000017941 */ /* 0x000fea0003800000 */
.L_x_73:
        /* <DEDUP_REMOVED lines=12> */
.L_x_76:
[----:B------:R-:W-:Y:S05]  /*6b70*/  BSYNC B1 ;  /* 0x0000000000017941 */ /* 0x000fea0003800000 */
.L_x_75:
        /* <DEDUP_REMOVED lines=12> */
.L_x_78:
[----:B------:R-:W-:Y:S05]  /*6c40*/  BSYNC B1 ;  /* 0x0000000000017941 */ /* 0x000fea0003800000 */
.L_x_77:
        /* <DEDUP_REMOVED lines=12> */
.L_x_80:
[----:B------:R-:W-:Y:S05]  /*6d10*/  BSYNC B1 ;  /* 0x0000000000017941 */ /* 0x000fea0003800000 */
.L_x_79:
        /* <DEDUP_REMOVED lines=12> */
.L_x_82:
[----:B------:R-:W-:Y:S05]  /*6de0*/  BSYNC B1 ;  /* 0x0000000000017941 */ /* 0x000fea0003800000 */
.L_x_81:
        /* <DEDUP_REMOVED lines=12> */
.L_x_84:
[----:B------:R-:W-:Y:S05]  /*6eb0*/  BSYNC B1 ;  /* 0x0000000000017941 */ /* 0x000fea0003800000 */
.L_x_83:
        /* <DEDUP_REMOVED lines=12> */
.L_x_86:
[----:B------:R-:W-:Y:S05]  /*6f80*/  BSYNC B1 ;  /* 0x0000000000017941 */ /* 0x000fea0003800000 */
.L_x_85:
        /* <DEDUP_REMOVED lines=12> */
.L_x_88:
[----:B------:R-:W-:Y:S05]  /*7050*/  BSYNC B1 ;  /* 0x0000000000017941 */ /* 0x000fea0003800000 */
.L_x_87:
        /* <DEDUP_REMOVED lines=12> */
.L_x_90:
[----:B------:R-:W-:Y:S05]  /*7120*/  BSYNC B1 ;  /* 0x0000000000017941 */ /* 0x000fea0003800000 */
.L_x_89:
        /* <DEDUP_REMOVED lines=12> */
.L_x_92:
[----:B------:R-:W-:Y:S05]  /*71f0*/  BSYNC B1 ;  /* 0x0000000000017941 */ /* 0x000fea0003800000 */
.L_x_91:
        /* <DEDUP_REMOVED lines=12> */
.L_x_94:
[----:B------:R-:W-:Y:S05]  /*72c0*/  BSYNC B1 ;  /* 0x0000000000017941 */ /* 0x000fea0003800000 */
.L_x_93:
        /* <DEDUP_REMOVED lines=12> */
.L_x_96:
[----:B------:R-:W-:Y:S05]  /*7390*/  BSYNC B1 ;  /* 0x0000000000017941 */ /* 0x000fea0003800000 */
.L_x_95:
        /* <DEDUP_REMOVED lines=12> */
.L_x_98:
[----:B------:R-:W-:Y:S05]  /*7460*/  BSYNC B1 ;  /* 0x0000000000017941 */ /* 0x000fea0003800000 */
.L_x_97:
        /* <DEDUP_REMOVED lines=12> */
.L_x_100:
[----:B------:R-:W-:Y:S05]  /*7530*/  BSYNC B1 ;  /* 0x0000000000017941 */ /* 0x000fea0003800000 */
.L_x_99:
        /* <DEDUP_REMOVED lines=12> */
.L_x_102:
[----:B------:R-:W-:Y:S05]  /*7600*/  BSYNC B1 ;  /* 0x0000000000017941 */ /* 0x000fea0003800000 */
.L_x_101:
        /* <DEDUP_REMOVED lines=12> */
.L_x_104:
[----:B------:R-:W-:Y:S05]  /*76d0*/  BSYNC B1 ;  /* 0x0000000000017941 */ /* 0x000fea0003800000 */
.L_x_103:
        /* <DEDUP_REMOVED lines=12> */
.L_x_106:
[----:B------:R-:W-:Y:S05]  /*77a0*/  BSYNC B1 ;  /* 0x0000000000017941 */ /* 0x000fea0003800000 */
.L_x_105:
        /* <DEDUP_REMOVED lines=12> */
.L_x_108:
[----:B------:R-:W-:Y:S05]  /*7870*/  BSYNC B1 ;  /* 0x0000000000017941 */ /* 0x000fea0003800000 */
.L_x_107:
        /* <DEDUP_REMOVED lines=12> */
.L_x_110:
[----:B------:R-:W-:Y:S05]  /*7940*/  BSYNC B1 ;  /* 0x0000000000017941 */ /* 0x000fea0003800000 */
.L_x_109:
        /* <DEDUP_REMOVED lines=12> */
.L_x_112:
[----:B------:R-:W-:Y:S05]  /*7a10*/  BSYNC B1 ;  /* 0x0000000000017941 */ /* 0x000fea0003800000 */
.L_x_111:
        /* <DEDUP_REMOVED lines=12> */
.L_x_114:
[----:B------:R-:W-:Y:S05]  /*7ae0*/  BSYNC B1 ;  /* 0x0000000000017941 */ /* 0x000fea0003800000 */
.L_x_113:
        /* <DEDUP_REMOVED lines=12> */
.L_x_116:
[----:B------:R-:W-:Y:S05]  /*7bb0*/  BSYNC B1 ;  /* 0x0000000000017941 */ /* 0x000fea0003800000 */
.L_x_115:
        /* <DEDUP_REMOVED lines=12> */
.L_x_118:
[----:B------:R-:W-:Y:S05]  /*7c80*/  BSYNC B1 ;  /* 0x0000000000017941 */ /* 0x000fea0003800000 */
.L_x_117:
        /* <DEDUP_REMOVED lines=12> */
.L_x_120:
[----:B------:R-:W-:Y:S05]  /*7d50*/  BSYNC B1 ;  /* 0x0000000000017941 */ /* 0x000fea0003800000 */
.L_x_119:
        /* <DEDUP_REMOVED lines=12> */
.L_x_122:
[----:B------:R-:W-:Y:S05]  /*7e20*/  BSYNC B1 ;  /* 0x0000000000017941 */ /* 0x000fea0003800000 */
.L_x_121:
        /* <DEDUP_REMOVED lines=12> */
.L_x_124:
[----:B------:R-:W-:Y:S05]  /*7ef0*/  BSYNC B1 ;  /* 0x0000000000017941 */ /* 0x000fea0003800000 */
.L_x_123:
        /* <DEDUP_REMOVED lines=12> */
.L_x_126:
[----:B------:R-:W-:Y:S05]  /*7fc0*/  BSYNC B1 ;  /* 0x0000000000017941 */ /* 0x000fea0003800000 */
.L_x_125:
        /* <DEDUP_REMOVED lines=12> */
.L_x_128:
[----:B------:R-:W-:Y:S05]  /*8090*/  BSYNC B1 ;  /* 0x0000000000017941 */ /* 0x000fea0003800000 */
.L_x_127:
        /* <DEDUP_REMOVED lines=12> */
.L_x_130:
[----:B------:R-:W-:Y:S05]  /*8160*/  BSYNC B1 ;  /* 0x0000000000017941 */ /* 0x000fea0003800000 */
.L_x_129:
        /* <DEDUP_REMOVED lines=12> */
.L_x_132:
[----:B------:R-:W-:Y:S05]  /*8230*/  BSYNC B1 ;  /* 0x0000000000017941 */ /* 0x000fea0003800000 */
.L_x_131:
        /* <DEDUP_REMOVED lines=12> */
.L_x_134:
[----:B------:R-:W-:Y:S05]  /*8300*/  BSYNC B1 ;  /* 0x0000000000017941 */ /* 0x000fea0003800000 */
.L_x_133:
        /* <DEDUP_REMOVED lines=12> */
.L_x_136:
[----:B------:R-:W-:Y:S05]  /*83d0*/  BSYNC B1 ;  /* 0x0000000000017941 */ /* 0x000fea0003800000 */
.L_x_135:
        /* <DEDUP_REMOVED lines=12> */
.L_x_138:
[----:B------:R-:W-:Y:S05]  /*84a0*/  BSYNC B1 ;  /* 0x0000000000017941 */ /* 0x000fea0003800000 */
.L_x_137:
        /* <DEDUP_REMOVED lines=12> */
.L_x_140:
[----:B------:R-:W-:Y:S05]  /*8570*/  BSYNC B1 ;  /* 0x0000000000017941 */ /* 0x000fea0003800000 */
.L_x_139:
        /* <DEDUP_REMOVED lines=12> */
.L_x_142:
[----:B------:R-:W-:Y:S05]  /*8640*/  BSYNC B1 ;  /* 0x0000000000017941 */ /* 0x000fea0003800000 */
.L_x_141:
        /* <DEDUP_REMOVED lines=12> */
.L_x_144:
[----:B------:R-:W-:Y:S05]  /*8710*/  BSYNC B1 ;  /* 0x0000000000017941 */ /* 0x000fea0003800000 */
.L_x_143:
        /* <DEDUP_REMOVED lines=12> */
.L_x_146:
[----:B------:R-:W-:Y:S05]  /*87e0*/  BSYNC B1 ;  /* 0x0000000000017941 */ /* 0x000fea0003800000 */
.L_x_145:
        /* <DEDUP_REMOVED lines=12> */
.L_x_148:
[----:B------:R-:W-:Y:S05]  /*88b0*/  BSYNC B1 ;  /* 0x0000000000017941 */ /* 0x000fea0003800000 */
.L_x_147:
        /* <DEDUP_REMOVED lines=12> */
.L_x_150:
[----:B------:R-:W-:Y:S05]  /*8980*/  BSYNC B1 ;  /* 0x0000000000017941 */ /* 0x000fea0003800000 */
.L_x_149:
        /* <DEDUP_REMOVED lines=12> */
.L_x_152:
[----:B------:R-:W-:Y:S05]  /*8a50*/  BSYNC B1 ;  /* 0x0000000000017941 */ /* 0x000fea0003800000 */
.L_x_151:
        /* <DEDUP_REMOVED lines=12> */
.L_x_154:
[----:B------:R-:W-:Y:S05]  /*8b20*/  BSYNC B1 ;  /* 0x0000000000017941 */ /* 0x000fea0003800000 */
.L_x_153:
        /* <DEDUP_REMOVED lines=12> */
.L_x_156:
[----:B------:R-:W-:Y:S05]  /*8bf0*/  BSYNC B1 ;  /* 0x0000000000017941 */ /* 0x000fea0003800000 */
.L_x_155:
        /* <DEDUP_REMOVED lines=12> */
.L_x_158:
[----:B------:R-:W-:Y:S05]  /*8cc0*/  BSYNC B1 ;  /* 0x0000000000017941 */ /* 0x000fea0003800000 */
.L_x_157:
        /* <DEDUP_REMOVED lines=12> */
.L_x_160:
[----:B------:R-:W-:Y:S05]  /*8d90*/  BSYNC B1 ;  /* 0x0000000000017941 */ /* 0x000fea0003800000 */
.L_x_159:
        /* <DEDUP_REMOVED lines=12> */
.L_x_162:
[----:B------:R-:W-:Y:S05]  /*8e60*/  BSYNC B1 ;  /* 0x0000000000017941 */ /* 0x000fea0003800000 */
.L_x_161:
        /* <DEDUP_REMOVED lines=12> */
.L_x_164:
[----:B------:R-:W-:Y:S05]  /*8f30*/  BSYNC B1 ;  /* 0x0000000000017941 */ /* 0x000fea0003800000 */
.L_x_163:
        /* <DEDUP_REMOVED lines=12> */
.L_x_166:
[----:B------:R-:W-:Y:S05]  /*9000*/  BSYNC B1 ;  /* 0x0000000000017941 */ /* 0x000fea0003800000 */
.L_x_165:
        /* <DEDUP_REMOVED lines=12> */
.L_x_168:
[----:B------:R-:W-:Y:S05]  /*90d0*/  BSYNC B1 ;  /* 0x0000000000017941 */ /* 0x000fea0003800000 */
.L_x_167:
        /* <DEDUP_REMOVED lines=12> */
.L_x_170:
[----:B------:R-:W-:Y:S05]  /*91a0*/  BSYNC B1 ;  /* 0x0000000000017941 */ /* 0x000fea0003800000 */
.L_x_169:
        /* <DEDUP_REMOVED lines=12> */
.L_x_172:
[----:B------:R-:W-:Y:S05]  /*9270*/  BSYNC B1 ;  /* 0x0000000000017941 */ /* 0x000fea0003800000 */
.L_x_171:
        /* <DEDUP_REMOVED lines=12> */
.L_x_174:
[----:B------:R-:W-:Y:S05]  /*9340*/  BSYNC B1 ;  /* 0x0000000000017941 */ /* 0x000fea0003800000 */
.L_x_173:
        /* <DEDUP_REMOVED lines=12> */
.L_x_176:
[----:B------:R-:W-:Y:S05]  /*9410*/  BSYNC B1 ;  /* 0x0000000000017941 */ /* 0x000fea0003800000 */
.L_x_175:
        /* <DEDUP_REMOVED lines=12> */
.L_x_178:
[----:B------:R-:W-:Y:S05]  /*94e0*/  BSYNC B1 ;  /* 0x0000000000017941 */ /* 0x000fea0003800000 */
.L_x_177:
        /* <DEDUP_REMOVED lines=12> */
.L_x_180:
[----:B------:R-:W-:Y:S05]  /*95b0*/  BSYNC B1 ;  /* 0x0000000000017941 */ /* 0x000fea0003800000 */
.L_x_179:
        /* <DEDUP_REMOVED lines=12> */
.L_x_182:
[----:B------:R-:W-:Y:S05]  /*9680*/  BSYNC B1 ;  /* 0x0000000000017941 */ /* 0x000fea0003800000 */
.L_x_181:
        /* <DEDUP_REMOVED lines=12> */
.L_x_184:
[----:B------:R-:W-:Y:S05]  /*9750*/  BSYNC B1 ;  /* 0x0000000000017941 */ /* 0x000fea0003800000 */
.L_x_183:
        /* <DEDUP_REMOVED lines=12> */
.L_x_186:
[----:B------:R-:W-:Y:S05]  /*9820*/  BSYNC B1 ;  /* 0x0000000000017941 */ /* 0x000fea0003800000 */
.L_x_185:
        /* <DEDUP_REMOVED lines=12> */
.L_x_188:
[----:B------:R-:W-:Y:S05]  /*98f0*/  BSYNC B1 ;  /* 0x0000000000017941 */ /* 0x000fea0003800000 */
.L_x_187:
        /* <DEDUP_REMOVED lines=12> */
.L_x_190:
[----:B------:R-:W-:Y:S05]  /*99c0*/  BSYNC B1 ;  /* 0x0000000000017941 */ /* 0x000fea0003800000 */
.L_x_189:
        /* <DEDUP_REMOVED lines=12> */
.L_x_192:
[----:B------:R-:W-:Y:S05]  /*9a90*/  BSYNC B1 ;  /* 0x0000000000017941 */ /* 0x000fea0003800000 */
.L_x_191:
[----:B-----5:R-:W-:Y:S01]  /*9aa0*/  LOP3.LUT R32, R32, 0xff, RZ, 0xc0, !PT ;  /* 0x000000ff20207812 */ /* 0x020fe200078ec0ff */
[----:B------:R-:W-:Y:S01]  /*9ab0*/  BSSY B1, `(.L_x_193) ;  /* 0x000000b000017945 */ /* 0x000fe20003800000 */
[----:B------:R-:W-:Y:S02]  /*9ac0*/  ISETP.LT.OR P4, PT, R34, 0x99, !P1 ;  /* 0x000000992200780c */ /* 0x000fe40004f81670 */
[----:B------:R-:W-:-:S05]  /*9ad0*/  F2FP.F16.E5M2.UNPACK_B R32, R32 ;  /* 0x00000020ff20723e */ /* 0x000fca00020004ff */
[----:B------:R-:W-:-:S05]  /*9ae0*/  HADD2.F32 R32, -RZ, R32.H0_H0 ;  /* 0x20000020ff207230 */ /* 0x000fca0000004100 */
[----:B------:R-:W-:-:S04]  /*9af0*/  FMUL R32, R32, UR31 ;  /* 0x0000001f20207c20 */ /* 0x000fc80008400000 */
[----:B------:R-:W-:Y:S01]  /*9b00*/  FFMA R32, R23, UR32, R32 ;  /* 0x0000002017207c23 */ /* 0x000fe20008000020 */
[----:B------:R-:W-:-:S04]  /*9b10*/  PRMT R23, RZ, 0x7610, R23 ;  /* 0x00007610ff177816 */ /* 0x000fc80000000017 */
[----:B0-----:R-:W-:-:S05]  /*9b20*/  F2FP.SATFINITE.E5M2.F32.PACK_AB_MERGE_C R33, RZ, R32, RZ ;  /* 0x00000020ff21723e */ /* 0x001fca00048060ff */
[----:B------:R0:W-:Y:S01]  /*9b30*/  @!P3 STG.E.U8 desc[UR20][R24.64+0x99], R33 ;  /* 0x000099211800b986 */ /* 0x0001e2000c101114 */
[----:B------:R-:W-:Y:S05]  /*9b40*/  @P4 BRA `(.L_x_194) ;  /* 0x0000000000044947 */ /* 0x000fea0003800000 */
[----:B------:R0:W5:Y:S02]  /*9b50*/  LDG.E.U8 R23, desc[UR20][R30.64+0x98] ;  /* 0x000098141e177981 */ /* 0x000164000c1e1100 */
.L_x_194:
[----:B------:R-:W-:Y:S05]  /*9b60*/  BSYNC B1 ;  /* 0x0000000000017941 */ /* 0x000fea0003800000 */
.L_x_193:
        /* <DEDUP_REMOVED lines=8> */
[----:B------:R-:W-:-:S05]  /*9bf0*/  F2FP.SATFINITE.E5M2.F32.PACK_AB_MERGE_C R23, RZ, R23, RZ ;  /* 0x00000017ff17723e */ /* 0x000fca00048060ff */
[----:B------:R0:W-:Y:S01]  /*9c00*/  @!P4 STG.E.U8 desc[UR20][R26.64+0x98], R23 ;  /* 0x000098171a00c986 */ /* 0x0001e2000c101114 */
[----:B------:R-:W-:Y:S05]  /*9c10*/  @P3 BRA `(.L_x_196) ;  /* 0x0000000000043947 */ /* 0x000fea0003800000 */
[----:B------:R0:W5:Y:S02]  /*9c20*/  LDG.E.U8 R22, desc[UR20][R30.64+0x99] ;  /* 0x000099141e167981 */ /* 0x000164000c1e1100 */
.L_x_196:
[----:B------:R-:W-:Y:S05]  /*9c30*/  BSYNC B1 ;  /* 0x0000000000017941 */ /* 0x000fea0003800000 */
.L_x_195:
        /* <DEDUP_REMOVED lines=12> */
.L_x_198:
[----:B------:R-:W-:Y:S05]  /*9d00*/  BSYNC B1 ;  /* 0x0000000000017941 */ /* 0x000fea0003800000 */
.L_x_197:
        /* <DEDUP_REMOVED lines=12> */
.L_x_200:
[----:B------:R-:W-:Y:S05]  /*9dd0*/  BSYNC B1 ;  /* 0x0000000000017941 */ /* 0x000fea0003800000 */
.L_x_199:
        /* <DEDUP_REMOVED lines=12> */
.L_x_202:
[----:B------:R-:W-:Y:S05]  /*9ea0*/  BSYNC B1 ;  /* 0x0000000000017941 */ /* 0x000fea0003800000 */
.L_x_201:
        /* <DEDUP_REMOVED lines=12> */
.L_x_204:
[----:B------:R-:W-:Y:S05]  /*9f70*/  BSYNC B1 ;  /* 0x0000000000017941 */ /* 0x000fea0003800000 */
.L_x_203:
        /* <DEDUP_REMOVED lines=12> */
.L_x_206:
[----:B------:R-:W-:Y:S05]  /*a040*/  BSYNC B1 ;  /* 0x0000000000017941 */ /* 0x000fea0003800000 */
.L_x_205:
        /* <DEDUP_REMOVED lines=12> */
.L_x_208:
[----:B------:R-:W-:Y:S05]  /*a110*/  BSYNC B1 ;  /* 0x0000000000017941 */ /* 0x000fea0003800000 */
.L_x_207:
        /* <DEDUP_REMOVED lines=12> */
.L_x_210:
[----:B------:R-:W-:Y:S05]  /*a1e0*/  BSYNC B1 ;  /* 0x0000000000017941 */ /* 0x000fea0003800000 */
.L_x_209:
        /* <DEDUP_REMOVED lines=12> */
.L_x_212:
[----:B------:R-:W-:Y:S05]  /*a2b0*/  BSYNC B1 ;  /* 0x0000000000017941 */ /* 0x000fea0003800000 */
.L_x_211:
        /* <DEDUP_REMOVED lines=12> */
.L_x_214:
[----:B------:R-:W-:Y:S05]  /*a380*/  BSYNC B1 ;  /* 0x0000000000017941 */ /* 0x000fea0003800000 */
.L_x_213:
        /* <DEDUP_REMOVED lines=12> */
.L_x_216:
[----:B------:R-:W-:Y:S05]  /*a450*/  BSYNC B1 ;  /* 0x0000000000017941 */ /* 0x000fea0003800000 */
.L_x_215:
        /* <DEDUP_REMOVED lines=12> */
.L_x_218:
[----:B------:R-:W-:Y:S05]  /*a520*/  BSYNC B1 ;  /* 0x0000000000017941 */ /* 0x000fea0003800000 */
.L_x_217:
        /* <DEDUP_REMOVED lines=12> */
.L_x_220:
[----:B------:R-:W-:Y:S05]  /*a5f0*/  BSYNC B1 ;  /* 0x0000000000017941 */ /* 0x000fea0003800000 */
.L_x_219:
        /* <DEDUP_REMOVED lines=12> */
.L_x_222:
[----:B------:R-:W-:Y:S05]  /*a6c0*/  BSYNC B1 ;  /* 0x0000000000017941 */ /* 0x000fea0003800000 */
.L_x_221:
        /* <DEDUP_REMOVED lines=12> */
.L_x_224:
[----:B------:R-:W-:Y:S05]  /*a790*/  BSYNC B1 ;  /* 0x0000000000017941 */ /* 0x000fea0003800000 */
.L_x_223:
        /* <DEDUP_REMOVED lines=12> */
.L_x_226:
[----:B------:R-:W-:Y:S05]  /*a860*/  BSYNC B1 ;  /* 0x0000000000017941 */ /* 0x000fea0003800000 */
.L_x_225:
        /* <DEDUP_REMOVED lines=12> */
.L_x_228:
[----:B------:R-:W-:Y:S05]  /*a930*/  BSYNC B1 ;  /* 0x0000000000017941 */ /* 0x000fea0003800000 */
.L_x_227:
        /* <DEDUP_REMOVED lines=12> */
.L_x_230:
[----:B------:R-:W-:Y:S05]  /*aa00*/  BSYNC B1 ;  /* 0x0000000000017941 */ /* 0x000fea0003800000 */
.L_x_229:
        /* <DEDUP_REMOVED lines=12> */
.L_x_232:
[----:B------:R-:W-:Y:S05]  /*aad0*/  BSYNC B1 ;  /* 0x0000000000017941 */ /* 0x000fea0003800000 */
.L_x_231:
        /* <DEDUP_REMOVED lines=12> */
.L_x_234:
[----:B------:R-:W-:Y:S05]  /*aba0*/  BSYNC B1 ;  /* 0x0000000000017941 */ /* 0x000fea0003800000 */
.L_x_233:
        /* <DEDUP_REMOVED lines=12> */
.L_x_236:
[----:B------:R-:W-:Y:S05]  /*ac70*/  BSYNC B1 ;  /* 0x0000000000017941 */ /* 0x000fea0003800000 */
.L_x_235:
[----:B-----5:R-:W-:Y:S01]  /*ac80*/  LOP3.LUT R2, R2, 0xff, RZ, 0xc0, !PT ;  /* 0x000000ff02027812 */ /* 0x020fe200078ec0ff */
[----:B------:R-:W-:Y:S01]  /*ac90*/  BSSY B1, `(.L_x_237) ;  /* 0x000000b000017945 */ /* 0x000fe20003800000 */
[----:B------:R-:W-:Y:S02]  /*aca0*/  ISETP.LT.OR P4, PT, R34, 0xc9, !P0 ;  /* 0x000000c92200780c */ /* 0x000fe40004781670 */
[----:B------:R-:W-:-:S05]  /*acb0*/  F2FP.F16.E5M2.UNPACK_B R2, R2 ;  /* 0x00000002ff02723e */ /* 0x000fca00020004ff */
[----:B------:R-:W-:-:S05]  /*acc0*/  HADD2.F32 R2, -RZ, R2.H0_H0 ;  /* 0x20000002ff027230 */ /* 0x000fca0000004100 */
[----:B0-----:R-:W-:-:S04]  /*acd0*/  FMUL R3, R2, UR31 ;  /* 0x0000001f02037c20 */ /* 0x001fc80008400000 */
[----:B------:R-:W-:Y:S01]  /*ace0*/  FFMA R3, R0, UR32, R3 ;  /* 0x0000002000037c23 */ /* 0x000fe20008000003 */
[----:B------:R-:W-:-:S04]  /*acf0*/  PRMT R0, RZ, 0x7610, R0 ;  /* 0x00007610ff007816 */ /* 0x000fc80000000000 */
[----:B------:R-:W-:-:S05]  /*ad00*/  F2FP.SATFINITE.E5M2.F32.PACK_AB_MERGE_C R3, RZ, R3, RZ ;  /* 0x00000003ff03723e */ /* 0x000fca00048060ff */
[----:B------:R0:W-:Y:S01]  /*ad10*/  @!P3 STG.E.U8 desc[UR20][R26.64+0xc1], R3 ;  /* 0x0000c1031a00b986 */ /* 0x0001e2000c101114 */
[----:B------:R-:W-:Y:S05]  /*ad20*/  @P4 BRA `(.L_x_238) ;  /* 0x0000000000044947 */ /* 0x000fea0003800000 */
[----:B------:R0:W5:Y:S02]  /*ad30*/  LDG.E.U8 R0, desc[UR20][R28.64+0xc8] ;  /* 0x0000c8141c007981 */ /* 0x000164000c1e1100 */
.L_x_238:
[----:B------:R-:W-:Y:S05]  /*ad40*/  BSYNC B1 ;  /* 0x0000000000017941 */ /* 0x000fea0003800000 */
.L_x_237:
[----:B------:R-:W2:Y:S01]  /*ad50*/  LDL.LU R2, [R1] ;  /* 0x0000000001027983 */ /* 0x000ea20000300800 */
[----:B-----5:R-:W-:Y:S01]  /*ad60*/  LOP3.LUT R0, R0, 0xff, RZ, 0xc0, !PT ;  /* 0x000000ff00007812 */ /* 0x020fe200078ec0ff */
[----:B------:R-:W-:Y:S01]  /*ad70*/  BSSY B1, `(.L_x_239) ;  /* 0x000000b000017945 */ /* 0x000fe20003800000 */
[----:B------:R-:W-:Y:S02]  /*ad80*/  ISETP.LT.OR P3, PT, R34, 0xca, !P0 ;  /* 0x000000ca2200780c */ /* 0x000fe40004761670 */
[----:B------:R-:W-:-:S05]  /*ad90*/  F2FP.F16.E5M2.UNPACK_B R0, R0 ;  /* 0x00000000ff00723e */ /* 0x000fca00020004ff */
[----:B------:R-:W-:-:S05]  /*ada0*/  HADD2.F32 R0, -RZ, R0.H0_H0 ;  /* 0x20000000ff007230 */ /* 0x000fca0000004100 */
[----:B------:R-:W-:-:S04]  /*adb0*/  FMUL R0, R0, UR31 ;  /* 0x0000001f00007c20 */ /* 0x000fc80008400000 */
[----:B--2---:R-:W-:-:S05]  /*adc0*/  FFMA R0, R2, UR32, R0 ;  /* 0x0000002002007c23 */ /* 0x004fca0008000000 */
[----:B0-----:R-:W-:Y:S02]  /*add0*/  F2FP.SATFINITE.E5M2.F32.PACK_AB_MERGE_C R3, RZ, R0, RZ ;  /* 0x00000000ff03723e */ /* 0x001fe400048060ff */
[----:B------:R-:W-:-:S03]  /*ade0*/  PRMT R0, RZ, 0x7610, R0 ;  /* 0x00007610ff007816 */ /* 0x000fc60000000000 */
[----:B------:R0:W-:Y:S01]  /*adf0*/  @!P4 STG.E.U8 desc[UR20][R24.64+0xc8], R3 ;  /* 0x0000c8031800c986 */ /* 0x0001e2000c101114 */
[----:B------:R-:W-:Y:S05]  /*ae00*/  @P3 BRA `(.L_x_240) ;  /* 0x0000000000043947 */ /* 0x000fea0003800000 */
[----:B------:R2:W5:Y:S02]  /*ae10*/  LDG.E.U8 R0, desc[UR20][R28.64+0xc9] ;  /* 0x0000c9141c007981 */ /* 0x000564000c1e1100 */
.L_x_240:
[----:B------:R-:W-:Y:S05]  /*ae20*/  BSYNC B1 ;  /* 0x0000000000017941 */ /* 0x000fea0003800000 */
.L_x_239:
[----:B------:R-:W3:Y:S01]  /*ae30*/  LDL.LU R2, [R1+0x4] ;  /* 0x0000040001027983 */ /* 0x000ee20000300800 */
[----:B-----5:R-:W-:Y:S01]  /*ae40*/  LOP3.LUT R0, R0, 0xff, RZ, 0xc0, !PT ;  /* 0x000000ff00007812 */ /* 0x020fe200078ec0ff */
[----:B------:R-:W-:Y:S01]  /*ae50*/  BSSY B1, `(.L_x_241) ;  /* 0x000000b000017945 */ /* 0x000fe20003800000 */
[----:B------:R-:W-:Y:S02]  /*ae60*/  ISETP.LT.OR P4, PT, R34, 0xc9, !P1 ;  /* 0x000000c92200780c */ /* 0x000fe40004f81670 */
[----:B------:R-:W-:-:S05]  /*ae70*/  F2FP.F16.E5M2.UNPACK_B R0, R0 ;  /* 0x00000000ff00723e */ /* 0x000fca00020004ff */
[----:B------:R-:W-:-:S05]  /*ae80*/  HADD2.F32 R0, -RZ, R0.H0_H0 ;  /* 0x20000000ff007230 */ /* 0x000fca0000004100 */
[----:B------:R-:W-:-:S04]  /*ae90*/  FMUL R0, R0, UR31 ;  /* 0x0000001f00007c20 */ /* 0x000fc80008400000 */
[----:B---3--:R-:W-:-:S05]  /*aea0*/  FFMA R0, R2, UR32, R0 ;  /* 0x0000002002007c23 */ /* 0x008fca0008000000 */
[----:B0-----:R-:W-:Y:S02]  /*aeb0*/  F2FP.SATFINITE.E5M2.F32.PACK_AB_MERGE_C R3, RZ, R0, RZ ;  /* 0x00000000ff03723e */ /* 0x001fe400048060ff */
[----:B------:R-:W-:-:S03]  /*aec0*/  PRMT R0, RZ, 0x7610, R0 ;  /* 0x00007610ff007816 */ /* 0x000fc60000000000 */
[----:B------:R0:W-:Y:S01]  /*aed0*/  @!P3 STG.E.U8 desc[UR20][R24.64+0xc9], R3 ;  /* 0x0000c9031800b986 */ /* 0x0001e2000c101114 */
[----:B------:R-:W-:Y:S05]  /*aee0*/  @P4 BRA `(.L_x_242) ;  /* 0x0000000000044947 */ /* 0x000fea0003800000 */
[----:B------:R3:W5:Y:S02]  /*aef0*/  LDG.E.U8 R0, desc[UR20][R30.64+0xc8] ;  /* 0x0000c8141e007981 */ /* 0x000764000c1e1100 */
.L_x_242:
[----:B------:R-:W-:Y:S05]  /*af00*/  BSYNC B1 ;  /* 0x0000000000017941 */ /* 0x000fea0003800000 */
.L_x_241:
[----:B------:R-:W2:Y:S01]  /*af10*/  LDL.LU R2, [R1+0x8] ;  /* 0x0000080001027983 */ /* 0x000ea20000300800 */
        /* <DEDUP_REMOVED lines=12> */
.L_x_244:
[----:B------:R-:W-:Y:S05]  /*afe0*/  BSYNC B1 ;  /* 0x0000000000017941 */ /* 0x000fea0003800000 */
.L_x_243:
        /* <DEDUP_REMOVED lines=13> */
.L_x_246:
[----:B------:R-:W-:Y:S05]  /*b0c0*/  BSYNC B1 ;  /* 0x0000000000017941 */ /* 0x000fea0003800000 */
.L_x_245:
        /* <DEDUP_REMOVED lines=13> */
.L_x_248:
[----:B------:R-:W-:Y:S05]  /*b1a0*/  BSYNC B1 ;  /* 0x0000000000017941 */ /* 0x000fea0003800000 */
.L_x_247:
        /* <DEDUP_REMOVED lines=13> */
.L_x_250:
[----:B------:R-:W-:Y:S05]  /*b280*/  BSYNC B1 ;  /* 0x0000000000017941 */ /* 0x000fea0003800000 */
.L_x_249:
        /* <DEDUP_REMOVED lines=13> */
.L_x_252:
[----:B------:R-:W-:Y:S05]  /*b360*/  BSYNC B1 ;  /* 0x0000000000017941 */ /* 0x000fea0003800000 */
.L_x_251:
        /* <DEDUP_REMOVED lines=13> */
.L_x_254:
[----:B------:R-:W-:Y:S05]  /*b440*/  BSYNC B1 ;  /* 0x0000000000017941 */ /* 0x000fea0003800000 */
.L_x_253:
        /* <DEDUP_REMOVED lines=13> */
.L_x_256:
[----:B------:R-:W-:Y:S05]  /*b520*/  BSYNC B1 ;  /* 0x0000000000017941 */ /* 0x000fea0003800000 */
.L_x_255:
        /* <DEDUP_REMOVED lines=13> */
.L_x_258:
[----:B------:R-:W-:Y:S05]  /*b600*/  BSYNC B1 ;  /* 0x0000000000017941 */ /* 0x000fea0003800000 */
.L_x_257:
        /* <DEDUP_REMOVED lines=13> */
.L_x_260:
[----:B------:R-:W-:Y:S05]  /*b6e0*/  BSYNC B1 ;  /* 0x0000000000017941 */ /* 0x000fea0003800000 */
.L_x_259:
        /* <DEDUP_REMOVED lines=13> */
.L_x_262:
[----:B------:R-:W-:Y:S05]  /*b7c0*/  BSYNC B1 ;  /* 0x0000000000017941 */ /* 0x000fea0003800000 */
.L_x_261:
        /* <DEDUP_REMOVED lines=13> */
.L_x_264:
[----:B------:R-:W-:Y:S05]  /*b8a0*/  BSYNC B1 ;  /* 0x0000000000017941 */ /* 0x000fea0003800000 */
.L_x_263:
        /* <DEDUP_REMOVED lines=13> */
.L_x_266:
[----:B------:R-:W-:Y:S05]  /*b980*/  BSYNC B1 ;  /* 0x0000000000017941 */ /* 0x000fea0003800000 */
.L_x_265:
        /* <DEDUP_REMOVED lines=13> */
.L_x_268:
[----:B------:R-:W-:Y:S05]  /*ba60*/  BSYNC B1 ;  /* 0x0000000000017941 */ /* 0x000fea0003800000 */
.L_x_267:
        /* <DEDUP_REMOVED lines=13> */
.L_x_270:
[----:B------:R-:W-:Y:S05]  /*bb40*/  BSYNC B1 ;  /* 0x0000000000017941 */ /* 0x000fea0003800000 */
.L_x_269:
        /* <DEDUP_REMOVED lines=13> */
.L_x_272:
[----:B------:R-:W-:Y:S05]  /*bc20*/  BSYNC B1 ;  /* 0x0000000000017941 */ /* 0x000fea0003800000 */
.L_x_271:
        /* <DEDUP_REMOVED lines=13> */
.L_x_274:
[----:B------:R-:W-:Y:S05]  /*bd00*/  BSYNC B1 ;  /* 0x0000000000017941 */ /* 0x000fea0003800000 */
.L_x_273:
        /* <DEDUP_REMOVED lines=13> */
.L_x_276:
[----:B------:R-:W-:Y:S05]  /*bde0*/  BSYNC B1 ;  /* 0x0000000000017941 */ /* 0x000fea0003800000 */
.L_x_275:
        /* <DEDUP_REMOVED lines=13> */
.L_x_278:
[----:B------:R-:W-:Y:S05]  /*bec0*/  BSYNC B1 ;  /* 0x0000000000017941 */ /* 0x000fea0003800000 */
.L_x_277:
        /* <DEDUP_REMOVED lines=13> */
.L_x_280:
[----:B------:R-:W-:Y:S05]  /*bfa0*/  BSYNC B1 ;  /* 0x0000000000017941 */ /* 0x000fea0003800000 */
.L_x_279:
        /* <DEDUP_REMOVED lines=13> */
.L_x_282:
[----:B------:R-:W-:Y:S05]  /*c080*/  BSYNC B1 ;  /* 0x0000000000017941 */ /* 0x000fea0003800000 */
.L_x_281:
        /* <DEDUP_REMOVED lines=13> */
.L_x_284:
[----:B------:R-:W-:Y:S05]  /*c160*/  BSYNC B1 ;  /* 0x0000000000017941 */ /* 0x000fea0003800000 */
.L_x_283:
        /* <DEDUP_REMOVED lines=13> */
.L_x_286:
[----:B------:R-:W-:Y:S05]  /*c240*/  BSYNC B1 ;  /* 0x0000000000017941 */ /* 0x000fea0003800000 */
.L_x_285:
        /* <DEDUP_REMOVED lines=13> */
.L_x_288:
[----:B------:R-:W-:Y:S05]  /*c320*/  BSYNC B1 ;  /* 0x0000000000017941 */ /* 0x000fea0003800000 */
.L_x_287:
        /* <DEDUP_REMOVED lines=13> */
.L_x_290:
[----:B------:R-:W-:Y:S05]  /*c400*/  BSYNC B1 ;  /* 0x0000000000017941 */ /* 0x000fea0003800000 */
.L_x_289:
        /* <DEDUP_REMOVED lines=13> */
.L_x_292:
[----:B------:R-:W-:Y:S05]  /*c4e0*/  BSYNC B1 ;  /* 0x0000000000017941 */ /* 0x000fea0003800000 */
.L_x_291:
[----:B------:R-:W-:Y:S05]  /*c4f0*/  @P1 BRA `(.L_x_293) ;  /* 0x00000020009c1947 */ /* 0x000fea0003800000 */
[----:B------:R-:W2:Y:S01]  /*c500*/  LDL.LU R2, [R1+0x6c] ;  /* 0x00006c0001027983 */ /* 0x000ea20000300800 */
[----:B-----5:R-:W-:-:S04]  /*c510*/  LOP3.LUT R0, R0, 0xff, RZ, 0xc0, !PT ;  /* 0x000000ff00007812 */ /* 0x020fc800078ec0ff */
[----:B------:R-:W-:-:S05]  /*c520*/  F2FP.F16.E5M2.UNPACK_B R0, R0 ;  /* 0x00000000ff00723e */ /* 0x000fca00020004ff */
[----:B------:R-:W-:-:S05]  /*c530*/  HADD2.F32 R0, -RZ, R0.H0_H0 ;  /* 0x20000000ff007230 */ /* 0x000fca0000004100 */
[----:B------:R-:W-:-:S04]  /*c540*/  FMUL R0, R0, UR31 ;  /* 0x0000001f00007c20 */ /* 0x000fc80008400000 */
[----:B--2---:R-:W-:-:S05]  /*c550*/  FFMA R0, R2, UR32, R0 ;  /* 0x0000002002007c23 */ /* 0x004fca0008000000 */
[----:B0-----:R-:W-:-:S05]  /*c560*/  F2FP.SATFINITE.E5M2.F32.PACK_AB_MERGE_C R3, RZ, R0, RZ ;  /* 0x00000000ff03723e */ /* 0x001fca00048060ff */
[----:B------:R0:W-:Y:S01]  /*c570*/  STG.E.U8 desc[UR20][R26.64+0xf9], R3 ;  /* 0x0000f9031a007986 */ /* 0x0001e2000c101114 */
[----:B------:R-:W-:Y:S05]  /*c580*/  BRA `(.L_x_293) ;  /* 0x0000002000787947 */ /* 0x000fea0003800000 */
.L_x_36:
[----:B------:R-:W-:Y:S01]  /*c590*/  ISETP.GE.AND P1, PT, R39, 0x1, PT ;  /* 0x000000012700780c */ /* 0x000fe20003f26270 */
[----:B------:R-:W-:Y:S01]  /*c5a0*/  FMUL R228, R228, UR32 ;  /* 0x00000020e4e47c20 */ /* 0x000fe20008400000 */
[----:B------:R-:W-:Y:S01]  /*c5b0*/  FMUL R227, R227, UR32 ;  /* 0x00000020e3e37c20 */ /* 0x000fe20008400000 */
[----:B------:R-:W-:Y:S01]  /*c5c0*/  ISETP.GE.AND P0, PT, R39, 0x9, PT ;  /* 0x000000092700780c */ /* 0x000fe20003f06270 */
[----:B------:R-:W-:Y:S01]  /*c5d0*/  FMUL R226, R226, UR32 ;  /* 0x00000020e2e27c20 */ /* 0x000fe20008400000 */
[C---:B------:R-:W-:Y:S02]  /*c5e0*/  ISETP.LT.OR P4, PT, R34.reuse, 0x1, !P1 ;  /* 0x000000012200780c */ /* 0x040fe40004f81670 */
[----:B------:R-:W-:Y:S02]  /*c5f0*/  ISETP.LT.OR P5, PT, R34, 0x2, !P1 ;  /* 0x000000022200780c */ /* 0x000fe40004fa1670 */
[----:B------:R-:W-:Y:S02]  /*c600*/  F2FP.SATFINITE.E5M2.F32.PACK_AB_MERGE_C R29, RZ, R228, RZ ;  /* 0x000000e4ff1d723e */ /* 0x000fe400048060ff */
[----:B------:R-:W-:-:S02]  /*c610*/  F2FP.SATFINITE.E5M2.F32.PACK_AB_MERGE_C R227, RZ, R227, RZ ;  /* 0x000000e3ffe3723e */ /* 0x000fc400048060ff */
[----:B------:R-:W-:Y:S01]  /*c620*/  ISETP.LT.OR P3, PT, R34, 0x1, !P0 ;  /* 0x000000012200780c */ /* 0x000fe20004761670 */
[----:B------:R-:W-:-:S04]  /*c630*/  FMUL R225, R225, UR32 ;  /* 0x00000020e1e17c20 */ /* 0x000fc80008400000 */
[----:B------:R1:W-:Y:S01]  /*c640*/  @!P4 STG.E.U8 desc[UR20][R24.64], R29 ;  /* 0x0000001d1800c986 */ /* 0x0003e2000c101114 */
[----:B------:R-:W-:-:S03]  /*c650*/  ISETP.LT.OR P4, PT, R34, 0x2, !P0 ;  /* 0x000000022200780c */ /* 0x000fc60004781670 */
[----:B------:R2:W-:Y:S01]  /*c660*/  @!P5 STG.E.U8 desc[UR20][R24.64+0x1], R227 ;  /* 0x000001e31800d986 */ /* 0x0005e2000c101114 */
[----:B------:R-:W-:Y:S01]  /*c670*/  ISETP.LT.OR P5, PT, R34, 0x9, !P1 ;  /* 0x000000092200780c */ /* 0x000fe20004fa1670 */
[----:B------:R-:W-:Y:S01]  /*c680*/  FMUL R224, R224, UR32 ;  /* 0x00000020e0e07c20 */ /* 0x000fe20008400000 */
[----:B------:R-:W-:Y:S01]  /*c690*/  ISETP.LT.OR P6, PT, R34, 0xa, !P1 ;  /* 0x0000000a2200780c */ /* 0x000fe20004fc1670 */
[----:B------:R-:W-:Y:S01]  /*c6a0*/  FMUL R223, R223, UR32 ;  /* 0x00000020dfdf7c20 */ /* 0x000fe20008400000 */
[----:B------:R-:W-:Y:S02]  /*c6b0*/  F2FP.SATFINITE.E5M2.F32.PACK_AB_MERGE_C R31, RZ, R226, RZ ;  /* 0x000000e2ff1f723e */ /* 0x000fe400048060ff */
[----:B------:R-:W-:Y:S02]  /*c6c0*/  F2FP.SATFINITE.E5M2.F32.PACK_AB_MERGE_C R225, RZ, R225, RZ ;  /* 0x000000e1ffe1723e */ /* 0x000fe400048060ff */
[----:B-1----:R-:W-:Y:S01]  /*c6d0*/  F2FP.SATFINITE.E5M2.F32.PACK_AB_MERGE_C R29, RZ, R224, RZ ;  /* 0x000000e0ff1d723e */ /* 0x002fe200048060ff */
[----:B------:R-:W-:Y:S01]  /*c6e0*/  @!P3 STG.E.U8 desc[UR20][R26.64], R31 ;  /* 0x0000001f1a00b986 */ /* 0x000fe2000c101114 */
[----:B------:R-:W-:-:S02]  /*c6f0*/  F2FP.SATFINITE.E5M2.F32.PACK_AB_MERGE_C R223, RZ, R223, RZ ;  /* 0x000000dfffdf723e */ /* 0x000fc400048060ff */
[C---:B------:R-:W-:Y:S01]  /*c700*/  ISETP.LT.OR P3, PT, R34.reuse, 0x9, !P0 ;  /* 0x000000092200780c */ /* 0x040fe20004761670 */
[----:B------:R-:W-:Y:S01]  /*c710*/  @!P4 STG.E.U8 desc[UR20][R26.64+0x1], R225 ;  /* 0x000001e11a00c986 */ /* 0x000fe2000c101114 */
[----:B------:R-:W-:-:S03]  /*c720*/  ISETP.LT.OR P4, PT, R34, 0xa, !P0 ;  /* 0x0000000a2200780c */ /* 0x000fc60004781670 */
[----:B------:R1:W-:Y:S01]  /*c730*/  @!P5 STG.E.U8 desc[UR20][R24.64+0x8], R29 ;  /* 0x0000081d1800d986 */ /* 0x0003e2000c101114 */
[----:B------:R-:W-:Y:S01]  /*c740*/  ISETP.LT.OR P5, PT, R34, 0x11, !P1 ;  /* 0x000000112200780c */ /* 0x000fe20004fa1670 */
[----:B------:R-:W-:Y:S01]  /*c750*/  FMUL R222, R222, UR32 ;  /* 0x00000020dede7c20 */ /* 0x000fe20008400000 */
[----:B------:R-:W-:Y:S01]  /*c760*/  FMUL R221, R221, UR32 ;  /* 0x00000020dddd7c20 */ /* 0x000fe20008400000 */
[----:B------:R-:W-:Y:S01]  /*c770*/  FMUL R220, R220, UR32 ;  /* 0x00000020dcdc7c20 */ /* 0x000fe20008400000 */
[----:B------:R-:W-:Y:S01]  /*c780*/  @!P6 STG.E.U8 desc[UR20][R24.64+0x9], R223 ;  /* 0x000009df1800e986 */ /* 0x000fe2000c101114 */
[----:B------:R-:W-:Y:S01]  /*c790*/  ISETP.LT.OR P6, PT, R34, 0x12, !P1 ;  /* 0x000000122200780c */ /* 0x000fe20004fc1670 */
[----:B------:R-:W-:Y:S01]  /*c7a0*/  FMUL R219, R219, UR32 ;  /* 0x00000020dbdb7c20 */ /* 0x000fe20008400000 */
[----:B------:R-:W-:Y:S01]  /*c7b0*/  F2FP.SATFINITE.E5M2.F32.PACK_AB_MERGE_C R33, RZ, R222, RZ ;  /* 0x000000deff21723e */ /* 0x000fe200048060ff */
[----:B--2---:R-:W2:Y:S01]  /*c7c0*/  LDL.LU R227, [R1+0x8] ;  /* 0x0000080001e37983 */ /* 0x004ea20000300800 */
[----:B------:R-:W-:-:S02]  /*c7d0*/  F2FP.SATFINITE.E5M2.F32.PACK_AB_MERGE_C R221, RZ, R221, RZ ;  /* 0x000000ddffdd723e */ /* 0x000fc400048060ff */
[----:B-1----:R-:W-:Y:S01]  /*c7e0*/  F2FP.SATFINITE.E5M2.F32.PACK_AB_MERGE_C R29, RZ, R220, RZ ;  /* 0x000000dcff1d723e */ /* 0x002fe200048060ff */
[----:B------:R-:W3:Y:S04]  /*c7f0*/  LDL.LU R226, [R1+0x4] ;  /* 0x0000040001e27983 */ /* 0x000ee80000300800 */
[----:B------:R-:W4:Y:S01]  /*c800*/  LDL.LU R224, [R1] ;  /* 0x0000000001e07983 */ /* 0x000f220000300800 */
[----:B------:R-:W-:-:S03]  /*c810*/  F2FP.SATFINITE.E5M2.F32.PACK_AB_MERGE_C R219, RZ, R219, RZ ;  /* 0x000000dbffdb723e */ /* 0x000fc600048060ff */
[----:B------:R-:W-:Y:S01]  /*c820*/  @!P3 STG.E.U8 desc[UR20][R26.64+0x8], R33 ;  /* 0x000008211a00b986 */ /* 0x000fe2000c101114 */
[----:B------:R-:W-:-:S03]  /*c830*/  ISETP.LT.OR P3, PT, R34, 0x11, !P0 ;  /* 0x000000112200780c */ /* 0x000fc60004761670 */
        /* <DEDUP_REMOVED lines=11> */
[----:B------:R-:W-:Y:S01]  /*c8f0*/  FMUL R214, R214, UR32 ;  /* 0x00000020d6d67c20 */ /* 0x000fe20008400000 */
[----:B------:R-:W-:Y:S01]  /*c900*/  F2FP.SATFINITE.E5M2.F32.PACK_AB_MERGE_C R217, RZ, R217, RZ ;  /* 0x000000d9ffd9723e */ /* 0x000fe200048060ff */
[----:B------:R-:W-:Y:S01]  /*c910*/  FMUL R213, R213, UR32 ;  /* 0x00000020d5d57c20 */ /* 0x000fe20008400000 */
        /* <DEDUP_REMOVED lines=8> */
[----:B------:R-:W-:Y:S02]  /*c9a0*/  FMUL R212, R212, UR32 ;  /* 0x00000020d4d47c20 */ /* 0x000fe40008400000 */
[----:B------:R-:W-:Y:S01]  /*c9b0*/  @!P6 STG.E.U8 desc[UR20][R24.64+0x19], R215 ;  /* 0x000019d71800e986 */ /* 0x000fe2000c101114 */
[----:B------:R-:W-:Y:S01]  /*c9c0*/  ISETP.LT.OR P6, PT, R34, 0x22, !P1 ;  /* 0x000000222200780c */ /* 0x000fe20004fc1670 */
[----:B------:R-:W-:Y:S01]  /*c9d0*/  FMUL R211, R211, UR32 ;  /* 0x00000020d3d37c20 */ /* 0x000fe20008400000 */
[----:B------:R-:W-:Y:S01]  /*c9e0*/  F2FP.SATFINITE.E5M2.F32.PACK_AB_MERGE_C R33, RZ, R214, RZ ;  /* 0x000000d6ff21723e */ /* 0x000fe200048060ff */
[----:B------:R-:W-:Y:S01]  /*c9f0*/  FMUL R210, R210, UR32 ;  /* 0x00000020d2d27c20 */ /* 0x000fe20008400000 */
[----:B------:R-:W-:Y:S01]  /*ca00*/  F2FP.SATFINITE.E5M2.F32.PACK_AB_MERGE_C R213, RZ, R213, RZ ;  /* 0x000000d5ffd5723e */ /* 0x000fe200048060ff */
[----:B------:R-:W-:Y:S01]  /*ca10*/  FMUL R209, R209, UR32 ;  /* 0x00000020d1d17c20 */ /* 0x000fe20008400000 */
        /* <DEDUP_REMOVED lines=8> */
[----:B------:R-:W-:-:S03]  /*caa0*/  ISETP.LT.OR P5, PT, R34, 0x29, !P1 ;  /* 0x000000292200780c */ /* 0x000fc60004fa1670 */
        /* <DEDUP_REMOVED lines=240> */
[----:B------:R0:W-:Y:S01]  /*d9b0*/  @!P6 STG.E.U8 desc[UR20][R24.64+0x99], R23 ;  /* 0x000099171800e986 */ /* 0x0001e2000c101114 */
        /* <DEDUP_REMOVED lines=11> */
[----:B------:R1:W-:Y:S01]  /*da70*/  @!P4 STG.E.U8 desc[UR20][R26.64+0x99], R21 ;  /* 0x000099151a00c986 */ /* 0x0003e2000c101114 */
[----:B------:R-:W-:-:S03]  /*da80*/  ISETP.LT.OR P4, PT, R34, 0xa2, !P0 ;  /* 0x000000a22200780c */ /* 0x000fc60004781670 */
[----:B------:R-:W-:Y:S01]  /*da90*/  @!P5 STG.E.U8 desc[UR20][R24.64+0xa0], R29 ;  /* 0x0000a01d1800d986 */ /* 0x000fe2000c101114 */
[----:B------:R-:W-:-:S03]  /*daa0*/  ISETP.LT.OR P5, PT, R34, 0xa9, !P1 ;  /* 0x000000a92200780c */ /* 0x000fc60004fa1670 */
[----:B------:R2:W-:Y:S01]  /*dab0*/  @!P6 STG.E.U8 desc[UR20][R24.64+0xa1], R19 ;  /* 0x0000a1131800e986 */ /* 0x0005e2000c101114 */
[----:B------:R-:W-:Y:S01]  /*dac0*/  ISETP.LT.OR P6, PT, R34, 0xaa, !P1 ;  /* 0x000000aa2200780c */ /* 0x000fe20004fc1670 */
[----:B------:R-:W-:Y:S01]  /*dad0*/  FMUL R15, R15, UR32 ;  /* 0x000000200f0f7c20 */ /* 0x000fe20008400000 */
[----:B0-----:R-:W-:Y:S01]  /*dae0*/  F2FP.SATFINITE.E5M2.F32.PACK_AB_MERGE_C R23, RZ, R18, RZ ;  /* 0x00000012ff17723e */ /* 0x001fe200048060ff */
[----:B------:R-:W-:Y:S01]  /*daf0*/  FMUL R14, R14, UR32 ;  /* 0x000000200e0e7c20 */ /* 0x000fe20008400000 */
[----:B------:R-:W-:Y:S01]  /*db00*/  F2FP.SATFINITE.E5M2.F32.PACK_AB_MERGE_C R17, RZ, R17, RZ ;  /* 0x00000011ff11723e */ /* 0x000fe200048060ff */
[----:B------:R-:W-:Y:S01]  /*db10*/  FMUL R13, R13, UR32 ;  /* 0x000000200d0d7c20 */ /* 0x000fe20008400000 */
[----:B-1----:R-:W-:Y:S01]  /*db20*/  F2FP.SATFINITE.E5M2.F32.PACK_AB_MERGE_C R21, RZ, R16, RZ ;  /* 0x00000010ff15723e */ /* 0x002fe200048060ff */
[----:B------:R-:W-:Y:S01]  /*db30*/  @!P3 STG.E.U8 desc[UR20][R26.64+0xa0], R23 ;  /* 0x0000a0171a00b986 */ /* 0x000fe2000c101114 */
[----:B------:R-:W-:Y:S02]  /*db40*/  F2FP.SATFINITE.E5M2.F32.PACK_AB_MERGE_C R15, RZ, R15, RZ ;  /* 0x0000000fff0f723e */ /* 0x000fe400048060ff */
[C---:B------:R-:W-:Y:S01]  /*db50*/  ISETP.LT.OR P3, PT, R34.reuse, 0xa9, !P0 ;  /* 0x000000a92200780c */ /* 0x040fe20004761670 */
[----:B------:R-:W-:Y:S01]  /*db60*/  @!P4 STG.E.U8 desc[UR20][R26.64+0xa1], R17 ;  /* 0x0000a1111a00c986 */ /* 0x000fe2000c101114 */
[----:B------:R-:W-:-:S03]  /*db70*/  ISETP.LT.OR P4, PT, R34, 0xaa, !P0 ;  /* 0x000000aa2200780c */ /* 0x000fc60004781670 */
[----:B------:R-:W-:Y:S01]  /*db80*/  @!P5 STG.E.U8 desc[UR20][R24.64+0xa8], R21 ;  /* 0x0000a8151800d986 */ /* 0x000fe2000c101114 */
[----:B------:R-:W-:Y:S01]  /*db90*/  ISETP.LT.OR P5, PT, R34, 0xb1, !P1 ;  /* 0x000000b12200780c */ /* 0x000fe20004fa1670 */
[----:B------:R-:W-:Y:S02]  /*dba0*/  FMUL R12, R12, UR32 ;  /* 0x000000200c0c7c20 */ /* 0x000fe40008400000 */
[----:B------:R0:W-:Y:S01]  /*dbb0*/  @!P6 STG.E.U8 desc[UR20][R24.64+0xa9], R15 ;  /* 0x0000a90f1800e986 */ /* 0x0001e2000c101114 */
[----:B------:R-:W-:Y:S01]  /*dbc0*/  ISETP.LT.OR P6, PT, R34, 0xb2, !P1 ;  /* 0x000000b22200780c */ /* 0x000fe20004fc1670 */
[----:B------:R-:W-:Y:S01]  /*dbd0*/  FMUL R11, R11, UR32 ;  /* 0x000000200b0b7c20 */ /* 0x000fe20008400000 */
[----:B--2---:R-:W-:Y:S01]  /*dbe0*/  F2FP.SATFINITE.E5M2.F32.PACK_AB_MERGE_C R19, RZ, R14, RZ ;  /* 0x0000000eff13723e */ /* 0x004fe200048060ff */
[----:B------:R-:W2:Y:S01]  /*dbf0*/  LDL.LU R223, [R1+0x18] ;  /* 0x0000180001df7983 */ /* 0x000ea20000300800 */
[----:B------:R-:W-:Y:S02]  /*dc00*/  F2FP.SATFINITE.E5M2.F32.PACK_AB_MERGE_C R13, RZ, R13, RZ ;  /* 0x0000000dff0d723e */ /* 0x000fe400048060ff */
[----:B------:R-:W-:Y:S01]  /*dc10*/  F2FP.SATFINITE.E5M2.F32.PACK_AB_MERGE_C R11, RZ, R11, RZ ;  /* 0x0000000bff0b723e */ /* 0x000fe200048060ff */
[----:B------:R-:W-:Y:S01]  /*dc20*/  @!P3 STG.E.U8 desc[UR20][R26.64+0xa8], R19 ;  /* 0x0000a8131a00b986 */ /* 0x000fe2000c101114 */
[----:B0-----:R-:W-:-:S03]  /*dc30*/  F2FP.SATFINITE.E5M2.F32.PACK_AB_MERGE_C R15, RZ, R12, RZ ;  /* 0x0000000cff0f723e */ /* 0x001fc600048060ff */
[----:B------:R0:W-:Y:S01]  /*dc40*/  @!P4 STG.E.U8 desc[UR20][R26.64+0xa9], R13 ;  /* 0x0000a90d1a00c986 */ /* 0x0001e2000c101114 */
[C---:B------:R-:W-:Y:S02]  /*dc50*/  ISETP.LT.OR P3, PT, R34.reuse, 0xb1, !P0 ;  /* 0x000000b12200780c */ /* 0x040fe40004761670 */
[C---:B------:R-:W-:Y:S01]  /*dc60*/  ISETP.LT.OR P4, PT, R34.reuse, 0xb2, !P0 ;  /* 0x000000b22200780c */ /* 0x040fe20004781670 */
[----:B------:R-:W-:Y:S01]  /*dc70*/  @!P5 STG.E.U8 desc[UR20][R24.64+0xb0], R15 ;  /* 0x0000b00f1800d986 */ /* 0x000fe2000c101114 */
[----:B------:R-:W-:Y:S01]  /*dc80*/  ISETP.LT.OR P5, PT, R34, 0xb9, !P1 ;  /* 0x000000b92200780c */ /* 0x000fe20004fa1670 */
[----:B------:R-:W-:Y:S01]  /*dc90*/  FMUL R10, R10, UR32 ;  /* 0x000000200a0a7c20 */ /* 0x000fe20008400000 */
[----:B------:R-:W-:Y:S01]  /*dca0*/  FMUL R9, R9, UR32 ;  /* 0x0000002009097c20 */ /* 0x000fe20008400000 */
[----:B------:R-:W2:Y:S01]  /*dcb0*/  LDL.LU R222, [R1+0x14] ;  /* 0x0000140001de7983 */ /* 0x000ea20000300800 */
[----:B------:R-:W-:-:S03]  /*dcc0*/  FMUL R8, R8, UR32 ;  /* 0x0000002008087c20 */ /* 0x000fc60008400000 */
[----:B------:R-:W2:Y:S01]  /*dcd0*/  LDL.LU R220, [R1+0x10] ;  /* 0x0000100001dc7983 */ /* 0x000ea20000300800 */
[----:B------:R-:W-:-:S03]  /*dce0*/  F2FP.SATFINITE.E5M2.F32.PACK_AB_MERGE_C R17, RZ, R10, RZ ;  /* 0x0000000aff11723e */ /* 0x000fc600048060ff */
[----:B------:R-:W2:Y:S01]  /*dcf0*/  LDL.LU R221, [R1+0xc] ;  /* 0x00000c0001dd7983 */ /* 0x000ea20000300800 */
[----:B------:R-:W-:Y:S01]  /*dd00*/  F2FP.SATFINITE.E5M2.F32.PACK_AB_MERGE_C R9, RZ, R9, RZ ;  /* 0x00000009ff09723e */ /* 0x000fe200048060ff */
[----:B------:R-:W-:Y:S01]  /*dd10*/  FMUL R7, R7, UR32 ;  /* 0x0000002007077c20 */ /* 0x000fe20008400000 */
[----:B0-----:R-:W-:Y:S01]  /*dd20*/  F2FP.SATFINITE.E5M2.F32.PACK_AB_MERGE_C R13, RZ, R8, RZ ;  /* 0x00000008ff0d723e */ /* 0x001fe200048060ff */
[----:B------:R0:W-:Y:S01]  /*dd30*/  @!P6 STG.E.U8 desc[UR20][R24.64+0xb1], R11 ;  /* 0x0000b10b1800e986 */ /* 0x0001e2000c101114 */
[----:B------:R-:W-:Y:S01]  /*dd40*/  ISETP.LT.OR P6, PT, R34, 0xba, !P1 ;  /* 0x000000ba2200780c */ /* 0x000fe20004fc1670 */
[----:B-----5:R-:W-:Y:S01]  /*dd50*/  FMUL R2, R2, UR32 ;  /* 0x0000002002027c20 */ /* 0x020fe20008400000 */
[----:B------:R-:W-:Y:S01]  /*dd60*/  F2FP.SATFINITE.E5M2.F32.PACK_AB_MERGE_C R7, RZ, R7, RZ ;  /* 0x00000007ff07723e */ /* 0x000fe200048060ff */
[----:B------:R-:W-:Y:S01]  /*dd70*/  @!P3 STG.E.U8 desc[UR20][R26.64+0xb0], R17 ;  /* 0x0000b0111a00b986 */ /* 0x000fe2000c101114 */
[----:B------:R-:W-:Y:S01]  /*dd80*/  FMUL R3, R3, UR32 ;  /* 0x0000002003037c20 */ /* 0x000fe20008400000 */
[----:B------:R-:W-:Y:S01]  /*dd90*/  FMUL R4, R4, UR32 ;  /* 0x0000002004047c20 */ /* 0x000fe20008400000 */
[C---:B------:R-:W-:Y:S01]  /*dda0*/  ISETP.LT.OR P3, PT, R34.reuse, 0xb9, !P0 ;  /* 0x000000b92200780c */ /* 0x040fe20004761670 */
[----:B------:R1:W-:Y:S01]  /*ddb0*/  @!P4 STG.E.U8 desc[UR20][R26.64+0xb1], R9 ;  /* 0x0000b1091a00c986 */ /* 0x0003e2000c101114 */
[----:B------:R-:W-:Y:S01]  /*ddc0*/  ISETP.LT.OR P4, PT, R34, 0xba, !P0 ;  /* 0x000000ba2200780c */ /* 0x000fe20004781670 */
[----:B------:R-:W-:Y:S01]  /*ddd0*/  FMUL R6, R6, UR32 ;  /* 0x0000002006067c20 */ /* 0x000fe20008400000 */
[----:B------:R-:W-:Y:S01]  /*dde0*/  FMUL R5, R5, UR32 ;  /* 0x0000002005057c20 */ /* 0x000fe20008400000 */
[----:B------:R3:W-:Y:S01]  /*ddf0*/  @!P5 STG.E.U8 desc[UR20][R24.64+0xb8], R13 ;  /* 0x0000b80d1800d986 */ /* 0x0007e2000c101114 */
[----:B------:R-:W-:Y:S01]  /*de00*/  ISETP.LT.OR P5, PT, R34, 0xc1, !P1 ;  /* 0x000000c12200780c */ /* 0x000fe20004fa1670 */
[----:B------:R-:W-:Y:S01]  /*de10*/  FMUL R0, R0, UR32 ;  /* 0x0000002000007c20 */ /* 0x000fe20008400000 */
[----:B0-----:R-:W-:Y:S01]  /*de20*/  F2FP.SATFINITE.E5M2.F32.PACK_AB_MERGE_C R11, RZ, R6, RZ ;  /* 0x00000006ff0b723e */ /* 0x001fe200048060ff */
[----:B------:R-:W2:Y:S01]  /*de30*/  LDL.LU R225, [R1+0x1c] ;  /* 0x00001c0001e17983 */ /* 0x000ea20000300800 */
[----:B------:R-:W-:-:S03]  /*de40*/  F2FP.SATFINITE.E5M2.F32.PACK_AB_MERGE_C R5, RZ, R5, RZ ;  /* 0x00000005ff05723e */ /* 0x000fc600048060ff */
[----:B------:R0:W-:Y:S01]  /*de50*/  @!P6 STG.E.U8 desc[UR20][R24.64+0xb9], R7 ;  /* 0x0000b9071800e986 */ /* 0x0001e2000c101114 */
[----:B-1----:R-:W-:Y:S01]  /*de60*/  F2FP.SATFINITE.E5M2.F32.PACK_AB_MERGE_C R9, RZ, R4, RZ ;  /* 0x00000004ff09723e */ /* 0x002fe200048060ff */
[----:B------:R-:W-:Y:S01]  /*de70*/  FMUL R4, R227, UR32 ;  /* 0x00000020e3047c20 */ /* 0x000fe20008400000 */
[----:B------:R-:W-:Y:S01]  /*de80*/  ISETP.LT.OR P6, PT, R34, 0xc2, !P1 ;  /* 0x000000c22200780c */ /* 0x000fe20004fc1670 */
[----:B------:R-:W-:Y:S01]  /*de90*/  @!P3 STG.E.U8 desc[UR20][R26.64+0xb8], R11 ;  /* 0x0000b80b1a00b986 */ /* 0x000fe2000c101114 */
[----:B---3--:R-:W-:Y:S01]  /*dea0*/  F2FP.SATFINITE.E5M2.F32.PACK_AB_MERGE_C R13, RZ, R2, RZ ;  /* 0x00000002ff0d723e */ /* 0x008fe200048060ff */
[----:B----4-:R-:W-:Y:S01]  /*deb0*/  FMUL R2, R224, UR32 ;  /* 0x00000020e0027c20 */ /* 0x010fe20008400000 */
[----:B------:R-:W-:Y:S01]  /*dec0*/  ISETP.LT.OR P3, PT, R34, 0xc1, !P0 ;  /* 0x000000c12200780c */ /* 0x000fe20004761670 */
[----:B------:R-:W3:Y:S01]  /*ded0*/  LDL.LU R224, [R1+0x20] ;  /* 0x0000200001e07983 */ /* 0x000ee20000300800 */
[----:B0-----:R-:W-:Y:S01]  /*dee0*/  F2FP.SATFINITE.E5M2.F32.PACK_AB_MERGE_C R7, RZ, R3, RZ ;  /* 0x00000003ff07723e */ /* 0x001fe200048060ff */
[----:B------:R-:W-:-:S02]  /*def0*/  FMUL R3, R226, UR32 ;  /* 0x00000020e2037c20 */ /* 0x000fc40008400000 */
[----:B------:R0:W-:Y:S01]  /*df00*/  @!P4 STG.E.U8 desc[UR20][R26.64+0xb9], R5 ;  /* 0x0000b9051a00c986 */ /* 0x0001e2000c101114 */
[----:B------:R-:W-:-:S03]  /*df10*/  ISETP.LT.OR P4, PT, R34, 0xc2, !P0 ;  /* 0x000000c22200780c */ /* 0x000fc60004781670 */
[----:B------:R-:W4:Y:S04]  /*df20*/  LDL.LU R226, [R1+0x24] ;  /* 0x0000240001e27983 */ /* 0x000f280000300800 */
[----:B------:R-:W4:Y:S04]  /*df30*/  LDL.LU R227, [R1+0x28] ;  /* 0x0000280001e37983 */ /* 0x000f280000300800 */
[----:B------:R-:W-:Y:S01]  /*df40*/  @!P5 STG.E.U8 desc[UR20][R24.64+0xc0], R9 ;  /* 0x0000c0091800d986 */ /* 0x000fe2000c101114 */
[C---:B------:R-:W-:Y:S02]  /*df50*/  ISETP.LT.OR P5, PT, R34.reuse, 0xc9, !P1 ;  /* 0x000000c92200780c */ /* 0x040fe40004fa1670 */
[----:B0-----:R-:W-:Y:S01]  /*df60*/  F2FP.SATFINITE.E5M2.F32.PACK_AB_MERGE_C R5, RZ, R0, RZ ;  /* 0x00000000ff05723e */ /* 0x001fe200048060ff */
[----:B------:R0:W-:Y:S01]  /*df70*/  @!P6 STG.E.U8 desc[UR20][R24.64+0xc1], R7 ;  /* 0x0000c1071800e986 */ /* 0x0001e2000c101114 */
[----:B------:R-:W-:-:S03]  /*df80*/  ISETP.LT.OR P6, PT, R34, 0xca, !P1 ;  /* 0x000000ca2200780c */ /* 0x000fc60004fc1670 */
[----:B------:R-:W-:Y:S01]  /*df90*/  @!P3 STG.E.U8 desc[UR20][R26.64+0xc0], R13 ;  /* 0x0000c00d1a00b986 */ /* 0x000fe2000c101114 */
[----:B------:R-:W-:-:S03]  /*dfa0*/  ISETP.LT.OR P3, PT, R34, 0xc9, !P0 ;  /* 0x000000c92200780c */ /* 0x000fc60004761670 */
[----:B------:R1:W-:Y:S01]  /*dfb0*/  @!P4 STG.E.U8 desc[UR20][R26.64+0xc1], R5 ;  /* 0x0000c1051a00c986 */ /* 0x0003e2000c101114 */
[----:B0-----:R-:W-:Y:S02]  /*dfc0*/  F2FP.SATFINITE.E5M2.F32.PACK_AB_MERGE_C R7, RZ, R2, RZ ;  /* 0x00000002ff07723e */ /* 0x001fe400048060ff */
[----:B------:R-:W-:-:S03]  /*dfd0*/  ISETP.LT.OR P4, PT, R34, 0xca, !P0 ;  /* 0x000000ca2200780c */ /* 0x000fc60004781670 */
[----:B------:R0:W-:Y:S01]  /*dfe0*/  @!P5 STG.E.U8 desc[UR20][R24.64+0xc8], R7 ;  /* 0x0000c8071800d986 */ /* 0x0001e2000c101114 */
[----:B------:R-:W-:Y:S02]  /*dff0*/  ISETP.LT.OR P5, PT, R34, 0xd1, !P1 ;  /* 0x000000d12200780c */ /* 0x000fe40004fa1670 */
[----:B------:R-:W-:Y:S02]  /*e000*/  F2FP.SATFINITE.E5M2.F32.PACK_AB_MERGE_C R9, RZ, R3, RZ ;  /* 0x00000003ff09723e */ /* 0x000fe400048060ff */
[----:B------:R-:W-:-:S03]  /*e010*/  F2FP.SATFINITE.E5M2.F32.PACK_AB_MERGE_C R11, RZ, R4, RZ ;  /* 0x00000004ff0b723e */ /* 0x000fc600048060ff */
[----:B------:R0:W-:Y:S04]  /*e020*/  @!P6 STG.E.U8 desc[UR20][R24.64+0xc9], R9 ;  /* 0x0000c9091800e986 */ /* 0x0001e8000c101114 */
[----:B------:R-:W-:Y:S01]  /*e030*/  @!P3 STG.E.U8 desc[UR20][R26.64+0xc8], R11 ;  /* 0x0000c80b1a00b986 */ /* 0x000fe2000c101114 */
[----:B--2---:R-:W-:Y:S01]  /*e040*/  FMUL R2, R220, UR32 ;  /* 0x00000020dc027c20 */ /* 0x004fe20008400000 */
[----:B------:R-:W-:Y:S02]  /*e050*/  FMUL R0, R221, UR32 ;  /* 0x00000020dd007c20 */ /* 0x000fe40008400000 */
[----:B------:R-:W2:Y:S03]  /*e060*/  LDL.LU R221, [R1+0x2c] ;  /* 0x00002c0001dd7983 */ /* 0x000ea60000300800 */
[----:B-1----:R-:W-:Y:S01]  /*e070*/  F2FP.SATFINITE.E5M2.F32.PACK_AB_MERGE_C R5, RZ, R0, RZ ;  /* 0x00000000ff05723e */ /* 0x002fe200048060ff */
[----:B------:R-:W2:Y:S01]  /*e080*/  LDL.LU R220, [R1+0x30] ;  /* 0x0000300001dc7983 */ /* 0x000ea20000300800 */
[----:B------:R-:W-:Y:S01]  /*e090*/  FMUL R0, R223, UR32 ;  /* 0x00000020df007c20 */ /* 0x000fe20008400000 */
[----:B------:R-:W-:Y:S01]  /*e0a0*/  FMUL R3, R222, UR32 ;  /* 0x00000020de037c20 */ /* 0x000fe20008400000 */
[----:B0-----:R-:W-:Y:S01]  /*e0b0*/  F2FP.SATFINITE.E5M2.F32.PACK_AB_MERGE_C R7, RZ, R2, RZ ;  /* 0x00000002ff07723e */ /* 0x001fe200048060ff */
[----:B------:R-:W2:Y:S02]  /*e0c0*/  LDL.LU R222, [R1+0x34] ;  /* 0x0000340001de7983 */ /* 0x000ea40000300800 */
[----:B------:R-:W-:-:S02]  /*e0d0*/  F2FP.SATFINITE.E5M2.F32.PACK_AB_MERGE_C R13, RZ, R0, RZ ;  /* 0x00000000ff0d723e */ /* 0x000fc400048060ff */
[----:B------:R-:W2:Y:S01]  /*e0e0*/  LDL.LU R223, [R1+0x38] ;  /* 0x0000380001df7983 */ /* 0x000ea20000300800 */
[----:B------:R-:W-:Y:S01]  /*e0f0*/  F2FP.SATFINITE.E5M2.F32.PACK_AB_MERGE_C R9, RZ, R3, RZ ;  /* 0x00000003ff09723e */ /* 0x000fe200048060ff */
[----:B------:R-:W-:Y:S02]  /*e100*/  FMUL R2, R225, UR32 ;  /* 0x00000020e1027c20 */ /* 0x000fe40008400000 */
[----:B------:R-:W2:Y:S04]  /*e110*/  LDL.LU R225, [R1+0x3c] ;  /* 0x00003c0001e17983 */ /* 0x000ea80000300800 */
[----:B------:R-:W-:Y:S01]  /*e120*/  @!P4 STG.E.U8 desc[UR20][R26.64+0xc9], R5 ;  /* 0x0000c9051a00c986 */ /* 0x000fe2000c101114 */
[----:B---3--:R-:W-:-:S03]  /*e130*/  FMUL R0, R224, UR32 ;  /* 0x00000020e0007c20 */ /* 0x008fc60008400000 */
[----:B------:R0:W-:Y:S04]  /*e140*/  @!P5 STG.E.U8 desc[UR20][R24.64+0xd0], R7 ;  /* 0x0000d0071800d986 */ /* 0x0001e8000c101114 */
[----:B------:R-:W3:Y:S01]  /*e150*/  LDL.LU R224, [R1+0x40] ;  /* 0x0000400001e07983 */ /* 0x000ee20000300800 */
[----:B----4-:R-:W-:-:S03]  /*e160*/  FMUL R3, R226, UR32 ;  /* 0x00000020e2037c20 */ /* 0x010fc60008400000 */
[----:B------:R-:W4:Y:S01]  /*e170*/  LDL.LU R226, [R1+0x44] ;  /* 0x0000440001e27983 */ /* 0x000f220000300800 */
[----:B0-----:R-:W-:Y:S01]  /*e180*/  F2FP.SATFINITE.E5M2.F32.PACK_AB_MERGE_C R7, RZ, R0, RZ ;  /* 0x00000000ff07723e */ /* 0x001fe200048060ff */
[----:B------:R-:W-:Y:S02]  /*e190*/  FMUL R0, R227, UR32 ;  /* 0x00000020e3007c20 */ /* 0x000fe40008400000 */
[----:B------:R-:W4:Y:S01]  /*e1a0*/  LDL.LU R227, [R1+0x48] ;  /* 0x0000480001e37983 */ /* 0x000f220000300800 */
[C---:B------:R-:W-:Y:S02]  /*e1b0*/  ISETP.LT.OR P6, PT, R34.reuse, 0xd2, !P1 ;  /* 0x000000d22200780c */ /* 0x040fe40004fc1670 */
[C---:B------:R-:W-:Y:S01]  /*e1c0*/  ISETP.LT.OR P4, PT, R34.reuse, 0xd2, !P0 ;  /* 0x000000d22200780c */ /* 0x040fe20004781670 */
[----:B------:R-:W4:Y:S01]  /*e1d0*/  LDL.LU R219, [R1+0x4c] ;  /* 0x00004c0001db7983 */ /* 0x000f220000300800 */
[----:B------:R-:W-:Y:S02]  /*e1e0*/  F2FP.SATFINITE.E5M2.F32.PACK_AB_MERGE_C R5, RZ, R2, RZ ;  /* 0x00000002ff05723e */ /* 0x000fe400048060ff */
[----:B------:R-:W-:-:S02]  /*e1f0*/  ISETP.LT.OR P3, PT, R34, 0xd1, !P0 ;  /* 0x000000d12200780c */ /* 0x000fc40004761670 */
[----:B------:R-:W-:Y:S02]  /*e200*/  ISETP.LT.OR P5, PT, R34, 0xd9, !P1 ;  /* 0x000000d92200780c */ /* 0x000fe40004fa1670 */
[----:B------:R-:W-:-:S03]  /*e210*/  F2FP.SATFINITE.E5M2.F32.PACK_AB_MERGE_C R11, RZ, R0, RZ ;  /* 0x00000000ff0b723e */ /* 0x000fc600048060ff */
[----:B------:R0:W-:Y:S01]  /*e220*/  @!P6 STG.E.U8 desc[UR20][R24.64+0xd1], R9 ;  /* 0x0000d1091800e986 */ /* 0x0001e2000c101114 */
[----:B------:R-:W-:-:S03]  /*e230*/  ISETP.LT.OR P6, PT, R34, 0xda, !P1 ;  /* 0x000000da2200780c */ /* 0x000fc60004fc1670 */
[----:B------:R1:W-:Y:S01]  /*e240*/  @!P4 STG.E.U8 desc[UR20][R26.64+0xd1], R5 ;  /* 0x0000d1051a00c986 */ /* 0x0003e2000c101114 */
[----:B------:R-:W-:-:S03]  /*e250*/  ISETP.LT.OR P4, PT, R34, 0xda, !P0 ;  /* 0x000000da2200780c */ /* 0x000fc60004781670 */
[----:B------:R-:W-:Y:S01]  /*e260*/  @!P3 STG.E.U8 desc[UR20][R26.64+0xd0], R13 ;  /* 0x0000d00d1a00b986 */ /* 0x000fe2000c101114 */
[----:B0-----:R-:W-:-:S03]  /*e270*/  F2FP.SATFINITE.E5M2.F32.PACK_AB_MERGE_C R9, RZ, R3, RZ ;  /* 0x00000003ff09723e */ /* 0x001fc600048060ff */
[----:B------:R0:W-:Y:S04]  /*e280*/  @!P5 STG.E.U8 desc[UR20][R24.64+0xd8], R7 ;  /* 0x0000d8071800d986 */ /* 0x0001e8000c101114 */
[----:B------:R0:W-:Y:S01]  /*e290*/  @!P6 STG.E.U8 desc[UR20][R24.64+0xd9], R9 ;  /* 0x0000d9091800e986 */ /* 0x0001e2000c101114 */
[----:B--2---:R-:W-:-:S03]  /*e2a0*/  FMUL R0, R221, UR32 ;  /* 0x00000020dd007c20 */ /* 0x004fc60008400000 */
[----:B------:R-:W2:Y:S01]  /*e2b0*/  LDL.LU R221, [R1+0x50] ;  /* 0x0000500001dd7983 */ /* 0x000ea20000300800 */
[----:B------:R-:W-:-:S03]  /*e2c0*/  FMUL R2, R220, UR32 ;  /* 0x00000020dc027c20 */ /* 0x000fc60008400000 */
[----:B------:R-:W2:Y:S01]  /*e2d0*/  LDL.LU R220, [R1+0x54] ;  /* 0x0000540001dc7983 */ /* 0x000ea20000300800 */
[----:B-1----:R-:W-:Y:S01]  /*e2e0*/  F2FP.SATFINITE.E5M2.F32.PACK_AB_MERGE_C R5, RZ, R0, RZ ;  /* 0x00000000ff05723e */ /* 0x002fe200048060ff */
[----:B------:R-:W-:Y:S02]  /*e2f0*/  FMUL R3, R222, UR32 ;  /* 0x00000020de037c20 */ /* 0x000fe40008400000 */
[----:B------:R-:W2:Y:S01]  /*e300*/  LDL.LU R222, [R1+0x58] ;  /* 0x0000580001de7983 */ /* 0x000ea20000300800 */
[----:B0-----:R-:W-:Y:S01]  /*e310*/  F2FP.SATFINITE.E5M2.F32.PACK_AB_MERGE_C R7, RZ, R2, RZ ;  /* 0x00000002ff07723e */ /* 0x001fe200048060ff */
[----:B------:R-:W-:Y:S01]  /*e320*/  FMUL R4, R223, UR32 ;  /* 0x00000020df047c20 */ /* 0x000fe20008400000 */
[----:B------:R-:W-:Y:S01]  /*e330*/  F2FP.SATFINITE.E5M2.F32.PACK_AB_MERGE_C R9, RZ, R3, RZ ;  /* 0x00000003ff09723e */ /* 0x000fe200048060ff */
[----:B------:R-:W2:Y:S01]  /*e340*/  LDL.LU R223, [R1+0x5c] ;  /* 0x00005c0001df7983 */ /* 0x000ea20000300800 */
[----:B------:R-:W-:-:S03]  /*e350*/  FMUL R0, R225, UR32 ;  /* 0x00000020e1007c20 */ /* 0x000fc60008400000 */
[----:B------:R0:W-:Y:S04]  /*e360*/  @!P4 STG.E.U8 desc[UR20][R26.64+0xd9], R5 ;  /* 0x0000d9051a00c986 */ /* 0x0001e8000c101114 */
[----:B------:R-:W2:Y:S01]  /*e370*/  LDL.LU R225, [R1+0x60] ;  /* 0x0000600001e17983 */ /* 0x000ea20000300800 */
[----:B0-----:R-:W-:Y:S01]  /*e380*/  F2FP.SATFINITE.E5M2.F32.PACK_AB_MERGE_C R5, RZ, R0, RZ ;  /* 0x00000000ff05723e */ /* 0x001fe200048060ff */
[----:B---3--:R-:W-:Y:S02]  /*e390*/  FMUL R2, R224, UR32 ;  /* 0x00000020e0027c20 */ /* 0x008fe40008400000 */
[----:B------:R-:W3:Y:S01]  /*e3a0*/  LDL.LU R224, [R1+0x64] ;  /* 0x0000640001e07983 */ /* 0x000ee20000300800 */
[----:B----4-:R-:W-:-:S03]  /*e3b0*/  FMUL R3, R226, UR32 ;  /* 0x00000020e2037c20 */ /* 0x010fc60008400000 */
[----:B------:R-:W4:Y:S01]  /*e3c0*/  LDL.LU R226, [R1+0x68] ;  /* 0x0000680001e27983 */ /* 0x000f220000300800 */
[----:B------:R-:W-:-:S03]  /*e3d0*/  FMUL R0, R227, UR32 ;  /* 0x00000020e3007c20 */ /* 0x000fc60008400000 */
[----:B------:R-:W4:Y:S01]  /*e3e0*/  LDL.LU R227, [R1+0x6c] ;  /* 0x00006c0001e37983 */ /* 0x000f220000300800 */
[C---:B------:R-:W-:Y:S02]  /*e3f0*/  ISETP.LT.OR P3, PT, R34.reuse, 0xd9, !P0 ;  /* 0x000000d92200780c */ /* 0x040fe40004761670 */
[C---:B------:R-:W-:Y:S02]  /*e400*/  ISETP.LT.OR P5, PT, R34.reuse, 0xe1, !P1 ;  /* 0x000000e12200780c */ /* 0x040fe40004fa1670 */
[C---:B------:R-:W-:Y:S02]  /*e410*/  ISETP.LT.OR P6, PT, R34.reuse, 0xe2, !P1 ;  /* 0x000000e22200780c */ /* 0x040fe40004fc1670 */
[----:B------:R-:W-:-:S07]  /*e420*/  ISETP.LT.OR P4, PT, R34, 0xe2, !P0 ;  /* 0x000000e22200780c */ /* 0x000fce0004781670 */
[----:B------:R-:W-:Y:S01]  /*e430*/  @!P3 STG.E.U8 desc[UR20][R26.64+0xd8], R11 ;  /* 0x0000d80b1a00b986 */ /* 0x000fe2000c101114 */
[----:B------:R-:W-:-:S03]  /*e440*/  ISETP.LT.OR P3, PT, R34, 0xe1, !P0 ;  /* 0x000000e12200780c */ /* 0x000fc60004761670 */
[----:B------:R0:W-:Y:S01]  /*e450*/  @!P5 STG.E.U8 desc[UR20][R24.64+0xe0], R7 ;  /* 0x0000e0071800d986 */ /* 0x0001e2000c101114 */
[----:B------:R-:W-:-:S03]  /*e460*/  ISETP.LT.OR P5, PT, R34, 0xe9, !P1 ;  /* 0x000000e92200780c */ /* 0x000fc60004fa1670 */
[----:B------:R1:W-:Y:S01]  /*e470*/  @!P6 STG.E.U8 desc[UR20][R24.64+0xe1], R9 ;  /* 0x0000e1091800e986 */ /* 0x0003e2000c101114 */
[----:B------:R-:W-:Y:S02]  /*e480*/  ISETP.LT.OR P6, PT, R34, 0xea, !P1 ;  /* 0x000000ea2200780c */ /* 0x000fe40004fc1670 */
[----:B------:R-:W-:Y:S01]  /*e490*/  F2FP.SATFINITE.E5M2.F32.PACK_AB_MERGE_C R13, RZ, R4, RZ ;  /* 0x00000004ff0d723e */ /* 0x000fe200048060ff */
[----:B------:R1:W-:Y:S01]  /*e4a0*/  @!P4 STG.E.U8 desc[UR20][R26.64+0xe1], R5 ;  /* 0x0000e1051a00c986 */ /* 0x0003e2000c101114 */
[----:B0-----:R-:W-:-:S03]  /*e4b0*/  F2FP.SATFINITE.E5M2.F32.PACK_AB_MERGE_C R7, RZ, R2, RZ ;  /* 0x00000002ff07723e */ /* 0x001fc600048060ff */
[----:B------:R-:W-:Y:S01]  /*e4c0*/  @!P3 STG.E.U8 desc[UR20][R26.64+0xe0], R13 ;  /* 0x0000e00d1a00b986 */ /* 0x000fe2000c101114 */
[----:B-1----:R-:W-:-:S03]  /*e4d0*/  F2FP.SATFINITE.E5M2.F32.PACK_AB_MERGE_C R9, RZ, R3, RZ ;  /* 0x00000003ff09723e */ /* 0x002fc600048060ff */
[----:B------:R0:W-:Y:S01]  /*e4e0*/  @!P5 STG.E.U8 desc[UR20][R24.64+0xe8], R7 ;  /* 0x0000e8071800d986 */ /* 0x0001e2000c101114 */
[C---:B------:R-:W-:Y:S02]  /*e4f0*/  ISETP.LT.OR P3, PT, R34.reuse, 0xe9, !P0 ;  /* 0x000000e92200780c */ /* 0x040fe40004761670 */
[C---:B------:R-:W-:Y:S01]  /*e500*/  ISETP.LT.OR P4, PT, R34.reuse, 0xea, !P0 ;  /* 0x000000ea2200780c */ /* 0x040fe20004781670 */
[----:B------:R1:W-:Y:S01]  /*e510*/  @!P6 STG.E.U8 desc[UR20][R24.64+0xe9], R9 ;  /* 0x0000e9091800e986 */ /* 0x0003e2000c101114 */
[C---:B------:R-:W-:Y:S01]  /*e520*/  ISETP.LT.OR P5, PT, R34.reuse, 0xf1, !P1 ;  /* 0x000000f12200780c */ /* 0x040fe20004fa1670 */
[----:B------:R-:W-:Y:S01]  /*e530*/  FMUL R2, R219, UR32 ;  /* 0x00000020db027c20 */ /* 0x000fe20008400000 */
[----:B------:R-:W-:Y:S02]  /*e540*/  ISETP.LT.OR P6, PT, R34, 0xf2, !P1 ;  /* 0x000000f22200780c */ /* 0x000fe40004fc1670 */
[----:B------:R-:W-:Y:S02]  /*e550*/  F2FP.SATFINITE.E5M2.F32.PACK_AB_MERGE_C R11, RZ, R0, RZ ;  /* 0x00000000ff0b723e */ /* 0x000fe400048060ff */
[----:B------:R-:W-:-:S03]  /*e560*/  F2FP.SATFINITE.E5M2.F32.PACK_AB_MERGE_C R5, RZ, R2, RZ ;  /* 0x00000002ff05723e */ /* 0x000fc600048060ff */
[----:B------:R-:W-:Y:S01]  /*e570*/  @!P3 STG.E.U8 desc[UR20][R26.64+0xe8], R11 ;  /* 0x0000e80b1a00b986 */ /* 0x000fe2000c101114 */
[----:B------:R-:W-:-:S03]  /*e580*/  ISETP.LT.OR P3, PT, R34, 0xf1, !P0 ;  /* 0x000000f12200780c */ /* 0x000fc60004761670 */
[----:B------:R-:W-:Y:S01]  /*e590*/  @!P4 STG.E.U8 desc[UR20][R26.64+0xe9], R5 ;  /* 0x0000e9051a00c986 */ /* 0x000fe2000c101114 */
[C---:B------:R-:W-:Y:S02]  /*e5a0*/  ISETP.LT.OR P4, PT, R34.reuse, 0xf9, !P1 ;  /* 0x000000f92200780c */ /* 0x040fe40004f81670 */
[----:B------:R-:W-:Y:S01]  /*e5b0*/  ISETP.LT.OR P1, PT, R34, 0xfa, !P1 ;  /* 0x000000fa2200780c */ /* 0x000fe20004f21670 */
[----:B--2---:R-:W-:Y:S01]  /*e5c0*/  FMUL R0, R221, UR32 ;  /* 0x00000020dd007c20 */ /* 0x004fe20008400000 */
[----:B------:R-:W-:-:S04]  /*e5d0*/  FMUL R3, R220, UR32 ;  /* 0x00000020dc037c20 */ /* 0x000fc80008400000 */
[----:B0-----:R-:W-:Y:S02]  /*e5e0*/  F2FP.SATFINITE.E5M2.F32.PACK_AB_MERGE_C R7, RZ, R0, RZ ;  /* 0x00000000ff07723e */ /* 0x001fe400048060ff */
[----:B-1----:R-:W-:Y:S01]  /*e5f0*/  F2FP.SATFINITE.E5M2.F32.PACK_AB_MERGE_C R9, RZ, R3, RZ ;  /* 0x00000003ff09723e */ /* 0x002fe200048060ff */
[----:B------:R-:W-:Y:S02]  /*e600*/  FMUL R0, R222, UR32 ;  /* 0x00000020de007c20 */ /* 0x000fe40008400000 */
[----:B------:R0:W-:Y:S01]  /*e610*/  @!P5 STG.E.U8 desc[UR20][R24.64+0xf0], R7 ;  /* 0x0000f0071800d986 */ /* 0x0001e2000c101114 */
[----:B------:R-:W-:-:S03]  /*e620*/  ISETP.LT.OR P5, PT, R34, 0xf2, !P0 ;  /* 0x000000f22200780c */ /* 0x000fc600047a1670 */
[----:B------:R1:W-:Y:S01]  /*e630*/  @!P6 STG.E.U8 desc[UR20][R24.64+0xf1], R9 ;  /* 0x0000f1091800e986 */ /* 0x0003e2000c101114 */
[C---:B------:R-:W-:Y:S02]  /*e640*/  ISETP.LT.OR P6, PT, R34.reuse, 0xf9, !P0 ;  /* 0x000000f92200780c */ /* 0x040fe400047c1670 */
[----:B------:R-:W-:Y:S01]  /*e650*/  F2FP.SATFINITE.E5M2.F32.PACK_AB_MERGE_C R13, RZ, R0, RZ ;  /* 0x00000000ff0d723e */ /* 0x000fe200048060ff */
[----:B------:R-:W-:Y:S01]  /*e660*/  FMUL R0, R223, UR32 ;  /* 0x00000020df007c20 */ /* 0x000fe20008400000 */
[----:B------:R-:W-:Y:S01]  /*e670*/  ISETP.LT.OR P0, PT, R34, 0xfa, !P0 ;  /* 0x000000fa2200780c */ /* 0x000fe20004701670 */
[----:B------:R-:W-:-:S03]  /*e680*/  FMUL R2, R225, UR32 ;  /* 0x00000020e1027c20 */ /* 0x000fc60008400000 */
[----:B0-----:R-:W-:Y:S02]  /*e690*/  F2FP.SATFINITE.E5M2.F32.PACK_AB_MERGE_C R7, RZ, R0, RZ ;  /* 0x00000000ff07723e */ /* 0x001fe400048060ff */
[----:B-1----:R-:W-:Y:S01]  /*e6a0*/  F2FP.SATFINITE.E5M2.F32.PACK_AB_MERGE_C R9, RZ, R2, RZ ;  /* 0x00000002ff09723e */ /* 0x002fe200048060ff */
[----:B---3--:R-:W-:Y:S01]  /*e6b0*/  FMUL R3, R224, UR32 ;  /* 0x00000020e0037c20 */ /* 0x008fe20008400000 */
[----:B----4-:R-:W-:Y:S01]  /*e6c0*/  FMUL R4, R226, UR32 ;  /* 0x00000020e2047c20 */ /* 0x010fe20008400000 */
[----:B------:R-:W-:-:S03]  /*e6d0*/  FMUL R5, R227, UR32 ;  /* 0x00000020e3057c20 */ /* 0x000fc60008400000 */
[----:B------:R-:W-:Y:S02]  /*e6e0*/  F2FP.SATFINITE.E5M2.F32.PACK_AB_MERGE_C R3, RZ, R3, RZ ;  /* 0x00000003ff03723e */ /* 0x000fe400048060ff */
[----:B------:R-:W-:Y:S02]  /*e6f0*/  F2FP.SATFINITE.E5M2.F32.PACK_AB_MERGE_C R11, RZ, R4, RZ ;  /* 0x00000004ff0b723e */ /* 0x000fe400048060ff */
[----:B------:R-:W-:Y:S01]  /*e700*/  F2FP.SATFINITE.E5M2.F32.PACK_AB_MERGE_C R5, RZ, R5, RZ ;  /* 0x00000005ff05723e */ /* 0x000fe200048060ff */
[----:B------:R0:W-:Y:S04]  /*e710*/  @!P3 STG.E.U8 desc[UR20][R26.64+0xf0], R13 ;  /* 0x0000f00d1a00b986 */ /* 0x0001e8000c101114 */
[----:B------:R0:W-:Y:S04]  /*e720*/  @!P5 STG.E.U8 desc[UR20][R26.64+0xf1], R7 ;  /* 0x0000f1071a00d986 */ /* 0x0001e8000c101114 */
[----:B------:R0:W-:Y:S04]  /*e730*/  @!P4 STG.E.U8 desc[UR20][R24.64+0xf8], R9 ;  /* 0x0000f8091800c986 */ /* 0x0001e8000c101114 */
[----:B------:R0:W-:Y:S04]  /*e740*/  @!P1 STG.E.U8 desc[UR20][R24.64+0xf9], R3 ;  /* 0x0000f90318009986 */ /* 0x0001e8000c101114 */
[----:B------:R0:W-:Y:S04]  /*e750*/  @!P6 STG.E.U8 desc[UR20][R26.64+0xf8], R11 ;  /* 0x0000f80b1a00e986 */ /* 0x0001e8000c101114 */
[----:B------:R0:W-:Y:S02]  /*e760*/  @!P0 STG.E.U8 desc[UR20][R26.64+0xf9], R5 ;  /* 0x0000f9051a008986 */ /* 0x0001e4000c101114 */
.L_x_293:
[----:B------:R-:W-:Y:S05]  /*e770*/  BSYNC B0 ;  /* 0x0000000000007941 */ /* 0x000fea0003800000 */
.L_x_35:
[----:B------:R-:W2:Y:S01]  /*e780*/  LDL.LU R22, [R1+0x74] ;  /* 0x0000740001167983 */ /* 0x000ea20000300800 */
[----:B0----5:R-:W-:Y:S01]  /*e790*/  IMAD.U32 R3, RZ, RZ, UR12 ;  /* 0x0000000cff037e24 */ /* 0x021fe2000f8e00ff */
[----:B------:R-:W-:Y:S02]  /*e7a0*/  ULDC.64 UR6, c[0x0][0x650] ;  /* 0x0001940000067ab9 */ /* 0x000fe40000000a00 */
[----:B------:R-:W3:Y:S01]  /*e7b0*/  LDL.LU R19, [R1+0x78] ;  /* 0x0000780001137983 */ /* 0x000ee20000300800 */
[----:B------:R-:W-:Y:S01]  /*e7c0*/  IMAD.U32 R0, RZ, RZ, UR16 ;  /* 0x00000010ff007e24 */ /* 0x000fe2000f8e00ff */
[----:B------:R0:W-:Y:S01]  /*e7d0*/  SYNCS.ARRIVE.TRANS64.A1T0 RZ, [R3+UR28], RZ ;  /* 0x000000ff03ff79a7 */ /* 0x0001e2000810001c */
[----:B------:R-:W-:Y:S02]  /*e7e0*/  IMAD.U32 R2, RZ, RZ, UR16 ;  /* 0x00000010ff027e24 */ /* 0x000fe4000f8e00ff */
[----:B------:R-:W-:Y:S02]  /*e7f0*/  IMAD.MOV.U32 R4, RZ, RZ, -0x1 ;  /* 0xffffffffff047424 */ /* 0x000fe400078e00ff */
[----:B0-----:R-:W-:Y:S01]  /*e800*/  IMAD.U32 R3, RZ, RZ, UR13 ;  /* 0x0000000dff037e24 */ /* 0x001fe2000f8e00ff */
[----:B---3--:R-:W-:-:S02]  /*e810*/  LEA R19, P0, R0, R19, 0x1 ;  /* 0x0000001300137211 */ /* 0x008fc400078008ff */
[----:B------:R-:W-:Y:S02]  /*e820*/  PRMT R0, RZ, 0x7610, R0 ;  /* 0x00007610ff007816 */ /* 0x000fe40000000000 */
[----:B--2---:R-:W-:Y:S01]  /*e830*/  LEA.HI.X R22, R2, R22, R3, 0x1, P0 ;  /* 0x0000001602167211 */ /* 0x004fe200000f0c03 */
[----:B------:R-:W-:Y:S01]  /*e840*/  IMAD.MOV.U32 R2, RZ, RZ, -0x1 ;  /* 0xffffffffff027424 */ /* 0x000fe200078e00ff */
[----:B------:R0:W-:Y:S01]  /*e850*/  STL [R1+0x78], R19 ;  /* 0x0000781301007387 */ /* 0x0001e20000100800 */
[----:B------:R-:W-:Y:S01]  /*e860*/  IMAD.MOV.U32 R3, RZ, RZ, -0x1 ;  /* 0xffffffffff037424 */ /* 0x000fe200078e00ff */
[----:B------:R-:W-:Y:S02]  /*e870*/  ISETP.GE.U32.AND P0, PT, R19, UR6, PT ;  /* 0x0000000613007c0c */ /* 0x000fe4000bf06070 */
[----:B------:R0:W-:Y:S02]  /*e880*/  STL [R1+0x74], R22 ;  /* 0x0000741601007387 */ /* 0x0001e40000100800 */
[----:B------:R-:W-:-:S02]  /*e890*/  ISETP.GE.U32.AND.EX P0, PT, R22, UR7, PT, P0 ;  /* 0x0000000716007c0c */ /* 0x000fc4000bf06100 */
[----:B------:R0:W-:Y:S04]  /*e8a0*/  STL [R1+0x7c], R4 ;  /* 0x00007c0401007387 */ /* 0x0001e80000100800 */
[----:B------:R0:W-:Y:S04]  /*e8b0*/  STL [R1+0x70], R2 ;  /* 0x0000700201007387 */ /* 0x0001e80000100800 */
[----:B------:R0:W-:Y:S03]  /*e8c0*/  STL [R1+0x80], R3 ;  /* 0x0000800301007387 */ /* 0x0001e60000100800 */
[----:B------:R-:W-:Y:S05]  /*e8d0*/  @P0 BRA `(.L_x_294) ;  /* 0x0000000400740947 */ /* 0x000fea0003800000 */
[----:B------:R-:W2:Y:S01]  /*e8e0*/  S2R R14, SR_CTAID.X ;  /* 0x00000000000e7919 */ /* 0x000ea20000002500 */
[----:B------:R-:W3:Y:S01]  /*e8f0*/  LDC.64 R8, c[0x0][0x628] ;  /* 0x00018a00ff087b82 */ /* 0x000ee20000000a00 */
[----:B------:R-:W-:Y:S01]  /*e900*/  ULDC UR6, c[0x0][0x150] ;  /* 0x0000540000067ab9 */ /* 0x000fe20000000800 */
[----:B------:R-:W-:Y:S01]  /*e910*/  IMAD.MOV.U32 R6, RZ, RZ, R19 ;  /* 0x000000ffff067224 */ /* 0x000fe200078e0013 */
[----:B------:R-:W0:Y:S01]  /*e920*/  S2R R16, SR_CTAID.Y ;  /* 0x0000000000107919 */ /* 0x000e220000002600 */
[----:B------:R-:W-:-:S04]  /*e930*/  IMAD.MOV.U32 R7, RZ, RZ, R22 ;  /* 0x000000ffff077224 */ /* 0x000fc800078e0016 */
[----:B------:R-:W0:Y:S08]  /*e940*/  LDC R17, c[0x0][0x144] ;  /* 0x00005100ff117b82 */ /* 0x000e300000000800 */
[----:B------:R-:W0:Y:S08]  /*e950*/  LDC R10, c[0x0][0x630] ;  /* 0x00018c00ff0a7b82 */ /* 0x000e300000000800 */
[----:B------:R-:W0:Y:S01]  /*e960*/  LDC.64 R12, c[0x0][0x620] ;  /* 0x00018800ff0c7b82 */ /* 0x000e220000000a00 */
[----:B---3--:R-:W-:-:S04]  /*e970*/  ISETP.NE.U32.AND P0, PT, R8, RZ, PT ;  /* 0x000000ff0800720c */ /* 0x008fc80003f05070 */
[----:B------:R-:W-:Y:S02]  /*e980*/  ISETP.NE.AND.EX P0, PT, R9, RZ, PT, P0 ;  /* 0x000000ff0900720c */ /* 0x000fe40003f05300 */
[----:B--2---:R-:W-:-:S05]  /*e990*/  I2FP.F32.U32 R0, R14 ;  /* 0x0000000e00007245 */ /* 0x004fca0000201000 */
[----:B------:R-:W-:-:S04]  /*e9a0*/  FMUL R0, R0, UR6 ;  /* 0x0000000600007c20 */ /* 0x000fc80008400000 */
[----:B------:R2:W3:Y:S02]  /*e9b0*/  F2I.U32.TRUNC.NTZ R15, R0 ;  /* 0x00000000000f7305 */ /* 0x0004e4000020f000 */
[----:B------:R-:W-:Y:S05]  /*e9c0*/  @!P0 BRA `(.L_x_295) ;  /* 0x0000000000288947 */ /* 0x000fea0003800000 */
[----:B--2---:R-:W2:Y:S02]  /*e9d0*/  LDC R0, c[0x0][0x634] ;  /* 0x00018d00ff007b82 */ /* 0x004ea40000000800 */
[----:B--2---:R-:W-:-:S05]  /*e9e0*/  IADD3 R7, P0, R19, R0, RZ ;  /* 0x0000000013077210 */ /* 0x004fca0007f1e0ff */
[----:B------:R-:W-:-:S04]  /*e9f0*/  IMAD.X R11, RZ, RZ, R22, P0 ;  /* 0x000000ffff0b7224 */ /* 0x000fc800000e0616 */
[----:B0-----:R-:W-:-:S04]  /*ea00*/  IMAD.WIDE.U32 R2, R11, R8, RZ ;  /* 0x000000080b027225 */ /* 0x001fc800078e00ff */
[----:B------:R-:W-:-:S04]  /*ea10*/  IMAD.WIDE.U32 R4, P0, R7, R9, R2 ;  /* 0x0000000907047225 */ /* 0x000fc80007800002 */
[----:B------:R-:W-:-:S04]  /*ea20*/  IMAD.WIDE.U32 R2, R7, R8, RZ ;  /* 0x0000000807027225 */ /* 0x000fc800078e00ff */
[----:B------:R-:W-:Y:S01]  /*ea30*/  IMAD.X R7, RZ, RZ, RZ, P0 ;  /* 0x000000ffff077224 */ /* 0x000fe200000e06ff */
[----:B------:R-:W-:Y:S01]  /*ea40*/  IADD3 RZ, P0, R3, R4, RZ ;  /* 0x0000000403ff7210 */ /* 0x000fe20007f1e0ff */
[----:B------:R-:W-:-:S04]  /*ea50*/  IMAD.MOV.U32 R6, RZ, RZ, R5 ;  /* 0x000000ffff067224 */ /* 0x000fc800078e0005 */
[----:B------:R-:W-:-:S08]  /*ea60*/  IMAD.WIDE.U32.X R6, R11, R9, R6, P0 ;  /* 0x000000090b067225 */ /* 0x000fd000000e0406 */
.L_x_295:
[-CC-:B0-----:R-:W-:Y:S01]  /*ea70*/  SHF.R.U64 R11, R6, R10.reuse, R7.reuse ;  /* 0x0000000a060b7219 */ /* 0x181fe20000001207 */
[----:B------:R-:W0:Y:S01]  /*ea80*/  LDC.64 R20, c[0x0][0x640] ;  /* 0x00019000ff147b82 */ /* 0x000e220000000a00 */
[----:B--2---:R-:W-:Y:S01]  /*ea90*/  SHF.R.U32.HI R0, RZ, R10, R7 ;  /* 0x0000000aff007219 */ /* 0x004fe20000011607 */
[----:B------:R-:W-:Y:S01]  /*eaa0*/  IMAD.MOV.U32 R2, RZ, RZ, R19 ;  /* 0x000000ffff027224 */ /* 0x000fe200078e0013 */
[----:B------:R-:W-:Y:S01]  /*eab0*/  IADD3 R5, P0, RZ, -R11, RZ ;  /* 0x8000000bff057210 */ /* 0x000fe20007f1e0ff */
[----:B---3--:R-:W-:Y:S01]  /*eac0*/  IMAD.MOV R15, RZ, RZ, -R15 ;  /* 0x000000ffff0f7224 */ /* 0x008fe200078e0a0f */
[----:B------:R-:W-:Y:S01]  /*ead0*/  ULDC UR6, c[0x0][0x154] ;  /* 0x0000550000067ab9 */ /* 0x000fe20000000800 */
[----:B------:R-:W-:Y:S02]  /*eae0*/  IMAD.MOV.U32 R7, RZ, RZ, 0x1 ;  /* 0x00000001ff077424 */ /* 0x000fe400078e00ff */
[----:B------:R-:W2:Y:S01]  /*eaf0*/  LDC R4, c[0x0][0x618] ;  /* 0x00018600ff047b82 */ /* 0x000ea20000000800 */
[----:B------:R-:W-:-:S02]  /*eb00*/  IMAD.X R3, RZ, RZ, ~R0, P0 ;  /* 0x000000ffff037224 */ /* 0x000fc400000e0e00 */
[----:B------:R-:W-:Y:S02]  /*eb10*/  IMAD R17, R17, R15, R14 ;  /* 0x0000000f11117224 */ /* 0x000fe400078e020e */
[-C--:B------:R-:W-:Y:S02]  /*eb20*/  IMAD R0, R3, R12.reuse, RZ ;  /* 0x0000000c03007224 */ /* 0x080fe400078e02ff */
[----:B------:R-:W-:Y:S01]  /*eb30*/  IMAD.MOV.U32 R3, RZ, RZ, R22 ;  /* 0x000000ffff037224 */ /* 0x000fe200078e0016 */
[----:B------:R-:W3:Y:S01]  /*eb40*/  LDC R6, c[0x0][0x608] ;  /* 0x00018200ff067b82 */ /* 0x000ee20000000800 */
[----:B------:R-:W-:-:S04]  /*eb50*/  IMAD.WIDE.U32 R2, R5, R12, R2 ;  /* 0x0000000c05027225 */ /* 0x000fc800078e0002 */
[----:B------:R-:W-:-:S03]  /*eb60*/  IMAD R5, R5, R13, R0 ;  /* 0x0000000d05057224 */ /* 0x000fc600078e0200 */
[----:B------:R-:W5:Y:S01]  /*eb70*/  LDC R18, c[0x0][0x658] ;  /* 0x00019600ff127b82 */ /* 0x000f620000000800 */
[----:B------:R-:W-:Y:S01]  /*eb80*/  I2FP.F32.U32 R0, R16 ;  /* 0x0000001000007245 */ /* 0x000fe20000201000 */
[----:B------:R-:W-:Y:S01]  /*eb90*/  IMAD.IADD R3, R3, 0x1, R5 ;  /* 0x0000000103037824 */ /* 0x000fe200078e0205 */
[----:B0-----:R-:W-:Y:S01]  /*eba0*/  ISETP.NE.U32.AND P0, PT, R20, RZ, PT ;  /* 0x000000ff1400720c */ /* 0x001fe20003f05070 */
[----:B------:R-:W-:Y:S02]  /*ebb0*/  IMAD.MOV.U32 R5, RZ, RZ, -0x1 ;  /* 0xffffffffff057424 */ /* 0x000fe400078e00ff */
[----:B------:R-:W-:Y:S02]  /*ebc0*/  FMUL R0, R0, UR6 ;  /* 0x0000000600007c20 */ /* 0x000fe40008400000 */
[----:B------:R-:W0:Y:S01]  /*ebd0*/  LDC R15, c[0x0][0x148] ;  /* 0x00005200ff0f7b82 */ /* 0x000e220000000800 */
[----:B--2---:R-:W-:Y:S01]  /*ebe0*/  SHF.R.U64 R10, R2, R4, R3 ;  /* 0x00000004020a7219 */ /* 0x004fe20000001203 */
[----:B------:R2:W0:Y:S01]  /*ebf0*/  F2I.U32.TRUNC.NTZ R13, R0 ;  /* 0x00000000000d7305 */ /* 0x000422000020f000 */
[----:B------:R-:W-:-:S02]  /*ec00*/  ISETP.NE.AND.EX P0, PT, R21, RZ, PT, P0 ;  /* 0x000000ff1500720c */ /* 0x000fc40003f05300 */
[----:B------:R-:W-:-:S03]  /*ec10*/  SHF.R.U32.HI R3, RZ, R4, R3 ;  /* 0x00000004ff037219 */ /* 0x000fc60000011603 */
[----:B------:R-:W0:Y:S01]  /*ec20*/  LDC R14, c[0x0][0x600] ;  /* 0x00018000ff0e7b82 */ /* 0x000e220000000800 */
[-CC-:B---3--:R-:W-:Y:S02]  /*ec30*/  SHF.R.U64 R8, R10, R6.reuse, R3.reuse ;  /* 0x000000060a087219 */ /* 0x188fe40000001203 */
[----:B------:R-:W-:-:S05]  /*ec40*/  SHF.R.U32.HI R3, RZ, R6, R3 ;  /* 0x00000006ff037219 */ /* 0x000fca0000011603 */
[----:B------:R-:W3:Y:S01]  /*ec50*/  LDC R22, c[0x0][0x648] ;  /* 0x00019200ff167b82 */ /* 0x000ee20000000800 */
[-CC-:B-----5:R-:W-:Y:S02]  /*ec60*/  SHF.R.U64 R12, R8, R18.reuse, R3.reuse ;  /* 0x00000012080c7219 */ /* 0x1a0fe40000001203 */
[-C--:B------:R-:W-:Y:S02]  /*ec70*/  SHF.L.U32 R5, R5, R18.reuse, RZ ;  /* 0x0000001205057219 */ /* 0x080fe400000006ff */
[-C--:B------:R-:W-:Y:S01]  /*ec80*/  SHF.R.U32.HI R3, RZ, R18.reuse, R3 ;  /* 0x00000012ff037219 */ /* 0x080fe20000011603 */
[----:B------:R-:W-:Y:S01]  /*ec90*/  IMAD.MOV.U32 R2, RZ, RZ, R12 ;  /* 0x000000ffff027224 */ /* 0x000fe200078e000c */
[----:B------:R-:W-:Y:S01]  /*eca0*/  SHF.L.U32 R18, R7, R18, RZ ;  /* 0x0000001207127219 */ /* 0x000fe200000006ff */
[----:B------:R-:W0:Y:S01]  /*ecb0*/  LDC R23, c[0x0][0x638] ;  /* 0x00018e00ff177b82 */ /* 0x000e220000000800 */
[----:B------:R-:W-:-:S07]  /*ecc0*/  LOP3.LUT R19, RZ, R5, RZ, 0x33, !PT ;  /* 0x00000005ff137212 */ /* 0x000fce00078e33ff */
[----:B------:R-:W0:Y:S01]  /*ecd0*/  LDC R24, c[0x0][0x610] ;  /* 0x00018400ff187b82 */ /* 0x000e220000000800 */
[----:B--2---:R-:W-:Y:S05]  /*ece0*/  @!P0 BRA `(.L_x_296) ;  /* 0x0000000000288947 */ /* 0x004fea0003800000 */
        /* <DEDUP_REMOVED lines=10> */
.L_x_296:
[----:B---3--:R-:W-:Y:S01]  /*ed90*/  SHF.R.U64 R0, R2, R22, R3 ;  /* 0x0000001602007219 */ /* 0x008fe20000001203 */
[----:B0-----:R-:W-:Y:S01]  /*eda0*/  VIADD R7, R14, 0xffffffff ;  /* 0xffffffff0e077836 */ /* 0x001fe20000000000 */
[----:B------:R-:W-:Y:S01]  /*edb0*/  LOP3.LUT R5, R8, R19, RZ, 0xc0, !PT ;  /* 0x0000001308057212 */ /* 0x000fe200078ec0ff */
[----:B------:R-:W-:Y:S02]  /*edc0*/  IMAD.MOV R13, RZ, RZ, -R13 ;  /* 0x000000ffff0d7224 */ /* 0x000fe400078e0a0d */
[----:B------:R-:W-:Y:S02]  /*edd0*/  IMAD.MOV R3, RZ, RZ, -R0 ;  /* 0x000000ffff037224 */ /* 0x000fe400078e0a00 */
[----:B------:R-:W-:Y:S01]  /*ede0*/  IMAD R2, R18, R0, R5 ;  /* 0x0000000012027224 */ /* 0x000fe200078e0205 */
[----:B------:R-:W-:Y:S01]  /*edf0*/  LOP3.LUT R5, R10, R7, RZ, 0xc0, !PT ;  /* 0x000000070a057212 */ /* 0x000fe200078ec0ff */
[----:B------:R-:W-:Y:S02]  /*ee00*/  @P2 IMAD R17, R15, R13, R16 ;  /* 0x0000000d0f112224 */ /* 0x000fe400078e0210 */
[----:B------:R-:W-:-:S02]  /*ee10*/  IMAD R0, R3, R23, R12 ;  /* 0x0000001703007224 */ /* 0x000fc400078e020c */
[----:B------:R-:W-:Y:S02]  /*ee20*/  IMAD.MOV.U32 R4, RZ, RZ, 0x1 ;  /* 0x00000001ff047424 */ /* 0x000fe400078e00ff */
[----:B------:R-:W-:Y:S02]  /*ee30*/  IMAD R2, R2, R24, R17 ;  /* 0x0000001802027224 */ /* 0x000fe400078e0211 */
[----:B------:R-:W-:Y:S01]  /*ee40*/  IMAD R3, R0, R14, R5 ;  /* 0x0000000e00037224 */ /* 0x000fe200078e0205 */
[----:B------:R-:W-:-:S04]  /*ee50*/  PRMT R0, R4, 0x7610, R0 ;  /* 0x0000761004007816 */ /* 0x000fc80000000000 */
[----:B------:R-:W-:Y:S02]  /*ee60*/  SEL R4, R3, R2, !P2 ;  /* 0x0000000203047207 */ /* 0x000fe40005000000 */
[----:B------:R-:W-:-:S03]  /*ee70*/  SEL R2, R2, R3, !P2 ;  /* 0x0000000302027207 */ /* 0x000fc60005000000 */
[----:B------:R2:W-:Y:S04]  /*ee80*/  STL [R1+0x80], R4 ;  /* 0x0000800401007387 */ /* 0x0005e80000100800 */
[----:B------:R2:W-:Y:S04]  /*ee90*/  STL [R1+0x70], R11 ;  /* 0x0000700b01007387 */ /* 0x0005e80000100800 */
[----:B------:R2:W-:Y:S02]  /*eea0*/  STL [R1+0x7c], R2 ;  /* 0x00007c0201007387 */ /* 0x0005e40000100800 */
.L_x_294:
[----:B------:R-:W-:Y:S01]  /*eeb0*/  LOP3.LUT P0, RZ, R0, 0xff, RZ, 0xc0, !PT ;  /* 0x000000ff00ff7812 */ /* 0x000fe2000780c0ff */
[----:B------:R-:W-:-:S12]  /*eec0*/  ULOP3.LUT UR27, UR27, 0x1, URZ, 0x3c, !UPT ;  /* 0x000000011b1b7892 */ /* 0x000fd8000f8e3c3f */
[----:B------:R-:W-:Y:S05]  /*eed0*/  @P0 BRA `(.L_x_297) ;  /* 0xffffff2400a80947 */ /* 0x000fea000383ffff */
[----:B------:R-:W-:Y:S05]  /*eee0*/  EXIT ;  /* 0x000000000000794d */ /* 0x000fea0003800000 */
.L_x_13:
[----:B------:R-:W-:-:S08]  /*eef0*/  ISETP.NE.AND P0, PT, RZ, UR6, PT ;  /* 0x00000006ff007c0c */ /* 0x000fd0000bf05270 */
[----:B0123--:R-:W0:-:S00]  /*ef00*/  USETMAXREG.DEALLOC.CTAPOOL 0x28 ;  /* 0x00000028000079c8 */ /* 0x00fe0000080e0500 */
[----:B------:R-:W-:Y:S05]  /*ef10*/  @P0 EXIT ;  /* 0x000000000000094d */ /* 0x000fea0003800000 */
[----:B0-----:R-:W-:Y:S01]  /*ef20*/  LOP3.LUT P0, RZ, R0, 0xff, RZ, 0xc0, !PT ;  /* 0x000000ff00ff7812 */ /* 0x001fe2000780c0ff */
[----:B------:R-:W-:Y:S02]  /*ef30*/  IMAD.MOV.U32 R0, RZ, RZ, 0x1 ;  /* 0x00000001ff007424 */ /* 0x000fe400078e00ff */
[----:B------:R-:W-:-:S10]  /*ef40*/  IMAD.MOV.U32 R8, RZ, RZ, RZ ;  /* 0x000000ffff087224 */ /* 0x000fd400078e00ff */
[----:B------:R-:W-:Y:S05]  /*ef50*/  @!P0 BRA `(.L_x_298) ;  /* 0x0000000c00408947 */ /* 0x000fea0003800000 */
[----:B------:R-:W-:Y:S01]  /*ef60*/  LOP3.LUT P0, RZ, R3, 0x1f, RZ, 0xc0, !PT ;  /* 0x0000001f03ff7812 */ /* 0x000fe2000780c0ff */
[----:B------:R-:W-:Y:S01]  /*ef70*/  ULDC UR5, c[0x0][0x658] ;  /* 0x0001960000057ab9 */ /* 0x000fe20000000800 */
[----:B------:R-:W-:Y:S01]  /*ef80*/  UMOV UR6, 0xffffffff ;  /* 0xffffffff00067882 */ /* 0x000fe20000000000 */
[----:B------:R-:W-:Y:S01]  /*ef90*/  BSSY B0, `(.L_x_298) ;  /* 0x00000cc000007945 */ /* 0x000fe20003800000 */
[----:B------:R-:W-:Y:S01]  /*efa0*/  USHF.L.U32 UR6, UR6, UR5, URZ ;  /* 0x0000000506067299 */ /* 0x000fe2000800063f */
[C---:B------:R-:W-:Y:S01]  /*efb0*/  ISETP.NE.AND P3, PT, R2.reuse, RZ, PT ;  /* 0x000000ff0200720c */ /* 0x040fe20003f65270 */
[----:B------:R-:W-:Y:S01]  /*efc0*/  IMAD.MOV.U32 R9, RZ, RZ, 0x1 ;  /* 0x00000001ff097424 */ /* 0x000fe200078e00ff */
[----:B------:R-:W-:Y:S01]  /*efd0*/  ISETP.NE.OR P0, PT, R2, RZ, !P0 ;  /* 0x000000ff0200720c */ /* 0x000fe20004705670 */
[----:B------:R-:W-:Y:S01]  /*efe0*/  IMAD.MOV.U32 R0, RZ, RZ, 0x1 ;  /* 0x00000001ff007424 */ /* 0x000fe200078e00ff */
[----:B------:R-:W-:Y:S01]  /*eff0*/  ULDC UR4, c[0x0][0x600] ;  /* 0x0001800000047ab9 */ /* 0x000fe20000000800 */
[----:B------:R-:W-:Y:S01]  /*f000*/  IMAD.MOV.U32 R8, RZ, RZ, RZ ;  /* 0x000000ffff087224 */ /* 0x000fe200078e00ff */
[----:B------:R-:W-:Y:S01]  /*f010*/  UMOV UR7, 0x1 ;  /* 0x0000000100077882 */ /* 0x000fe20000000000 */
[----:B------:R-:W-:-:S02]  /*f020*/  UIADD3 UR26, UR14, 0x1, URZ ;  /* 0x000000010e1a7890 */ /* 0x000fc4000fffe03f */
[----:B------:R-:W-:Y:S02]  /*f030*/  ULOP3.LUT UR27, UR15, 0x2, URZ, 0xfc, !UPT ;  /* 0x000000020f1b7892 */ /* 0x000fe4000f8efc3f */
[----:B------:R-:W-:Y:S02]  /*f040*/  UIADD3 UR20, UR4, -0x1, URZ ;  /* 0xffffffff04147890 */ /* 0x000fe4000fffe03f */
[----:B------:R-:W-:Y:S02]  /*f050*/  USHF.L.U32 UR22, UR7, UR5, URZ ;  /* 0x0000000507167299 */ /* 0x000fe4000800063f */
[----:B------:R-:W-:Y:S01]  /*f060*/  ULOP3.LUT UR21, URZ, UR6, URZ, 0x33, !UPT ;  /* 0x000000063f157292 */ /* 0x000fe2000f8e333f */
[----:B------:R-:W-:-:S11]  /*f070*/  ULDC.64 UR24, c[0x0][0x198] ;  /* 0x0000660000187ab9 */ /* 0x000fd60000000a00 */
.L_x_310:
[----:B------:R-:W-:-:S03]  /*f080*/  UMOV UR4, 0xffffffff ;  /* 0xffffffff00047882 */ /* 0x000fc60000000000 */
[----:B01----:R-:W-:Y:S05]  /*f090*/  BRA.DIV UR4, `(.L_x_299) ;  /* 0x0000001204407947 */ /* 0x003fea000b800000 */
[----:B------:R-:W-:-:S13]  /*f0a0*/  ELECT P1, URZ, PT ;  /* 0x00000000003f782f */ /* 0x000fda0003820000 */
.L_x_324:
[----:B------:R-:W0:Y:S01]  /*f0b0*/  LDC R2, c[0x0][0x28c] ;  /* 0x0000a300ff027b82 */ /* 0x000e220000000800 */
[----:B------:R-:W-:Y:S01]  /*f0c0*/  BSSY B1, `(.L_x_300) ;  /* 0x000003b000017945 */ /* 0x000fe20003800000 */
[----:B0-----:R-:W-:-:S13]  /*f0d0*/  ISETP.LT.OR P1, PT, R2, 0x1, !P1 ;  /* 0x000000010200780c */ /* 0x001fda0004f21670 */
[----:B------:R-:W-:Y:S05]  /*f0e0*/  @P1 BRA `(.L_x_301) ;  /* 0x0000000000e01947 */ /* 0x000fea0003800000 */
[----:B------:R-:W2:Y:S04]  /*f0f0*/  LDL.LU R4, [R1+0x80] ;  /* 0x0000800001047983 */ /* 0x000ea80000300800 */
[----:B------:R-:W3:Y:S01]  /*f100*/  LDL.LU R3, [R1+0x7c] ;  /* 0x00007c0001037983 */ /* 0x000ee20000300800 */
[----:B------:R-:W-:Y:S02]  /*f110*/  IMAD.MOV.U32 R12, RZ, RZ, RZ ;  /* 0x000000ffff0c7224 */ /* 0x000fe400078e00ff */
[----:B------:R-:W-:Y:S02]  /*f120*/  IMAD.U32 R13, RZ, RZ, UR26 ;  /* 0x0000001aff0d7e24 */ /* 0x000fe4000f8e00ff */
[----:B------:R-:W-:Y:S02]  /*f130*/  IMAD.MOV.U32 R2, RZ, RZ, R0 ;  /* 0x000000ffff027224 */ /* 0x000fe400078e0000 */
[----:B--2---:R-:W-:-:S02]  /*f140*/  IMAD.SHL.U32 R6, R4, 0x100, RZ ;  /* 0x0000010004067824 */ /* 0x004fc400078e00ff */
[----:B---3--:R-:W-:Y:S02]  /*f150*/  IMAD.SHL.U32 R7, R3, 0x40, RZ ;  /* 0x0000004003077824 */ /* 0x008fe400078e00ff */
[----:B------:R-:W-:-:S07]  /*f160*/  IMAD.MOV.U32 R3, RZ, RZ, R8 ;  /* 0x000000ffff037224 */ /* 0x000fce00078e0008 */
.L_x_305:
[----:B------:R-:W0:Y:S01]  /*f170*/  S2R R5, SR_CgaCtaId ;  /* 0x0000000000057919 */ /* 0x000e220000008800 */
[----:B------:R-:W-:-:S04]  /*f180*/  MOV R4, 0x400 ;  /* 0x0000040000047802 */ /* 0x000fc80000000f00 */
[----:B0-----:R-:W-:Y:S02]  /*f190*/  LEA R10, R5, R4, 0x18 ;  /* 0x00000004050a7211 */ /* 0x001fe400078ec0ff */
[----:B------:R-:W-:Y:S01]  /*f1a0*/  SHF.L.U32 R4, R2, 0x1f, RZ ;  /* 0x0000001f02047819 */ /* 0x000fe200000006ff */
[----:B------:R-:W0:Y:S02]  /*f1b0*/  @!P3 LDC R5, c[0x0][0x500] ;  /* 0x00014000ff05bb82 */ /* 0x000e240000000800 */
[----:B------:R-:W-:-:S04]  /*f1c0*/  IMAD R11, R3, 0x8, R10 ;  /* 0x00000008030b7824 */ /* 0x000fc800078e020a */
[----:B------:R-:W1:Y:S02]  /*f1d0*/  SYNCS.PHASECHK.TRANS64.TRYWAIT P1, [R11+URZ+0x28], R4 ;  /* 0x000028040b0075a7 */ /* 0x000e64000802017f */
[----:B-1----:R-:W-:Y:S05]  /*f1e0*/  @!P1 BRA `(.L_x_302) ;  /* 0x00000010000c9947 */ /* 0x002fea0003800000 */
.L_x_325:
[----:B------:R-:W-:Y:S01]  /*f1f0*/  UPRMT UR4, UR27, 0x9910, URZ ;  /* 0x000099101b047896 */ /* 0x000fe2000800003f */
[----:B0-----:R0:W-:Y:S03]  /*f200*/  @!P3 SYNCS.ARRIVE.TRANS64 RZ, [R11+URZ], R5 ;  /* 0x000000050bffb9a7 */ /* 0x0011e6000800003f */
[----:B------:R-:W-:-:S06]  /*f210*/  UISETP.NE.AND UP0, UPT, UR4, 0x2, UPT ;  /* 0x000000020400788c */ /* 0x000fcc000bf05270 */
[----:B------:R-:W-:-:S13]  /*f220*/  PLOP3.LUT P1, PT, PT, PT, UP0, 0x80, 0x0 ;  /* 0x000000000000781c */ /* 0x000fda0003f2f008 */
[----:B0-----:R-:W-:Y:S05]  /*f230*/  @P1 BRA `(.L_x_303) ;  /* 0x0000000000041947 */ /* 0x001fea0003800000 */
[----:B------:R-:W-:Y:S01]  /*f240*/  BPT.TRAP 0x1 ;  /* 0x000000040000795c */ /* 0x000fe20000300000 */
.L_x_303:
[----:B------:R-:W-:Y:S05]  /*f250*/  @P0 BRA `(.L_x_304) ;  /* 0x0000000000040947 */ /* 0x000fea0003800000 */
[----:B------:R-:W-:Y:S01]  /*f260*/  BPT.TRAP 0x1 ;  /* 0x000000040000795c */ /* 0x000fe20000300000 */
.L_x_304:
[----:B------:R-:W2:Y:S01]  /*f270*/  LDL R5, [R1+0x70] ;  /* 0x0000700001057983 */ /* 0x000ea20000100800 */
[--C-:B-1----:R-:W-:Y:S01]  /*f280*/  IMAD R4, R3, 0x2000, R10.reuse ;  /* 0x0000200003047824 */ /* 0x102fe200078e020a */
[----:B------:R-:W-:Y:S01]  /*f290*/  R2UR UR9, R11 ;  /* 0x000000000b0972ca */ /* 0x000fe200000e0000 */
[----:B------:R-:W-:Y:S01]  /*f2a0*/  IMAD R10, R3, 0x8000, R10 ;  /* 0x00008000030a7824 */ /* 0x000fe200078e020a */
[----:B------:R-:W-:Y:S01]  /*f2b0*/  UIADD3 UR4, UP0, UR24, 0xf0, URZ ;  /* 0x000000f018047890 */ /* 0x000fe2000ff1e03f */
[----:B------:R-:W-:Y:S01]  /*f2c0*/  VIADD R13, R13, 0xffffffff ;  /* 0xffffffff0d0d7836 */ /* 0x000fe20000000000 */
[----:B------:R-:W-:Y:S01]  /*f2d0*/  R2UR UR5, R4 ;  /* 0x00000000040572ca */ /* 0x000fe200000e0000 */
[----:B------:R-:W-:Y:S01]  /*f2e0*/  UIADD3 UR28, UP1, UR24, 0x1f0, URZ ;  /* 0x000001f0181c7890 */ /* 0x000fe2000ff3e03f */
[----:B------:R-:W-:Y:S01]  /*f2f0*/  R2UR UR8, R10 ;  /* 0x000000000a0872ca */ /* 0x000fe200000e0000 */
[----:B------:R-:W-:Y:S01]  /*f300*/  VIADD R3, R3, 0x1 ;  /* 0x0000000103037836 */ /* 0x000fe20000000000 */
[----:B------:R-:W-:Y:S01]  /*f310*/  R2UR UR11, R7 ;  /* 0x00000000070b72ca */ /* 0x000fe200000e0000 */
[----:B------:R-:W-:Y:S01]  /*f320*/  UIADD3.X UR29, URZ, UR25, URZ, UP1, !UPT ;  /* 0x000000193f1d7290 */ /* 0x000fe20008ffe43f */
[----:B------:R-:W-:Y:S01]  /*f330*/  R2UR UR10, R12 ;  /* 0x000000000c0a72ca */ /* 0x000fe200000e0000 */
[----:B------:R-:W-:Y:S01]  /*f340*/  UMOV UR6, 0x0 ;  /* 0x0000000000067882 */ /* 0x000fe20000000000 */
[----:B------:R-:W-:Y:S01]  /*f350*/  R2UR UR23, R6 ;  /* 0x00000000061772ca */ /* 0x000fe200000e0000 */
[----:B------:R-:W-:Y:S01]  /*f360*/  UMOV UR7, 0x10000000 ;  /* 0x1000000000077882 */ /* 0x000fe20000000000 */
[----:B------:R-:W-:Y:S01]  /*f370*/  ISETP.GT.AND P4, PT, R13, 0x1, PT ;  /* 0x000000010d00780c */ /* 0x000fe20003f84270 */
[----:B------:R-:W-:Y:S01]  /*f380*/  VIADD R12, R12, 0x80 ;  /* 0x000000800c0c7836 */ /* 0x000fe20000000000 */
[----:B------:R-:W-:Y:S01]  /*f390*/  ISETP.NE.AND P1, PT, R3, 0x5, PT ;  /* 0x000000050300780c */ /* 0x000fe20003f25270 */
[----:B------:R-:W-:-:S02]  /*f3a0*/  UIADD3 UR18, UR5, 0x180, URZ ;  /* 0x0000018005127890 */ /* 0x000fc4000fffe03f */
[----:B------:R-:W-:Y:S01]  /*f3b0*/  UIADD3.X UR5, URZ, UR25, URZ, UP0, !UPT ;  /* 0x000000193f057290 */ /* 0x000fe200087fe43f */
[----:B------:R-:W-:Y:S01]  /*f3c0*/  SEL R3, R3, RZ, P1 ;  /* 0x000000ff03037207 */ /* 0x000fe20000800000 */
[----:B------:R-:W-:-:S03]  /*f3d0*/  UIADD3 UR19, UR8, 0xa180, URZ ;  /* 0x0000a18008137890 */ /* 0x000fc6000fffe03f */
[----:B------:R-:W-:Y:S01]  /*f3e0*/  UMOV UR8, UR18 ;  /* 0x0000001200087c82 */ /* 0x000fe20008000000 */
[----:B--2---:R-:W-:Y:S02]  /*f3f0*/  R2UR UR12, R5 ;  /* 0x00000000050c72ca */ /* 0x004fe400000e0000 */
[----:B------:R-:W-:-:S04]  /*f400*/  SEL R5, RZ, 0x1, P1 ;  /* 0x00000001ff057807 */ /* 0x000fc80000800000 */
[----:B------:R-:W-:-:S07]  /*f410*/  LOP3.LUT R2, R2, R5, RZ, 0x3c, !PT ;  /* 0x0000000502027212 */ /* 0x000fce00078e3cff */
[----:B------:R0:W-:Y:S02]  /*f420*/  UTMALDG.3D [UR8], [UR4], desc[UR6] ;  /* 0x00000608040075b4 */ /* 0x0001e40008011000 */
[----:B0-----:R-:W-:Y:S01]  /*f430*/  UMOV UR8, UR19 ;  /* 0x0000001300087c82 */ /* 0x001fe20008000000 */
[----:B------:R-:W-:Y:S02]  /*f440*/  UMOV UR11, UR23 ;  /* 0x00000017000b7c82 */ /* 0x000fe40008000000 */
[----:B------:R0:W-:Y:S02]  /*f450*/  UTMALDG.3D [UR8], [UR28], desc[UR6] ;  /* 0x000006081c0075b4 */ /* 0x0001e40008011000 */
[----:B0-----:R-:W-:Y:S05]  /*f460*/  @P4 BRA `(.L_x_305) ;  /* 0xfffffffc00404947 */ /* 0x001fea000383ffff */
.L_x_301:
[----:B------:R-:W-:Y:S05]  /*f470*/  BSYNC B1 ;  /* 0x0000000000017941 */ /* 0x000fea0003800000 */
.L_x_300:
[----:B------:R-:W2:Y:S01]  /*f480*/  LDL.LU R15, [R1+0x74] ;  /* 0x00007400010f7983 */ /* 0x000ea20000300800 */
[----:B------:R-:W-:Y:S01]  /*f490*/  LOP3.LUT P5, RZ, R9, 0xff, RZ, 0xc0, !PT ;  /* 0x000000ff09ff7812 */ /* 0x000fe200078ac0ff */
[----:B------:R-:W-:Y:S01]  /*f4a0*/  VIADD R8, R8, UR14 ;  /* 0x0000000e08087c36 */ /* 0x000fe20008000000 */
[----:B------:R-:W-:Y:S01]  /*f4b0*/  UISETP.GE.U32.AND UP0, UPT, UR14, 0x5, UPT ;  /* 0x000000050e00788c */ /* 0x000fe2000bf06070 */
[----:B------:R-:W3:Y:S01]  /*f4c0*/  LDL.LU R14, [R1+0x78] ;  /* 0x00007800010e7983 */ /* 0x000ee20000300800 */
[----:B------:R-:W-:Y:S01]  /*f4d0*/  IMAD.U32 R5, RZ, RZ, UR14 ;  /* 0x0000000eff057e24 */ /* 0x000fe2000f8e00ff */
[----:B------:R-:W-:Y:S01]  /*f4e0*/  ULDC.64 UR4, c[0x0][0x650] ;  /* 0x0001940000047ab9 */ /* 0x000fe20000000a00 */
[----:B------:R-:W-:Y:S01]  /*f4f0*/  ISETP.GT.U32.AND P1, PT, R8, 0x4, PT ;  /* 0x000000040800780c */ /* 0x000fe20003f24070 */
[----:B------:R-:W-:Y:S01]  /*f500*/  BSSY B1, `(.L_x_306) ;  /* 0x0000072000017945 */ /* 0x000fe20003800000 */
[----:B------:R-:W-:Y:S02]  /*f510*/  PLOP3.LUT P4, PT, PT, PT, UP0, 0x80, 0x0 ;  /* 0x000000000000781c */ /* 0x000fe40003f8f008 */
[----:B------:R-:W-:-:S02]  /*f520*/  ISETP.LT.U32.AND P1, PT, R5, 0x5, P1 ;  /* 0x000000050500780c */ /* 0x000fc40000f21070 */
[----:B------:R-:W-:Y:S01]  /*f530*/  PRMT R9, RZ, 0x7610, R9 ;  /* 0x00007610ff097816 */ /* 0x000fe20000000009 */
[----:B------:R-:W0:Y:S01]  /*f540*/  @P5 S2R R3, SR_CgaCtaId ;  /* 0x0000000000035919 */ /* 0x000e220000008800 */
[----:B------:R-:W-:-:S04]  /*f550*/  @P5 MOV R2, 0x400 ;  /* 0x0000040000025802 */ /* 0x000fc80000000f00 */
[----:B0-----:R-:W-:Y:S01]  /*f560*/  @P5 LEA R4, R3, R2, 0x18 ;  /* 0x0000000203045211 */ /* 0x001fe200078ec0ff */
[----:B------:R-:W-:-:S03]  /*f570*/  IMAD.WIDE.U32 R2, R8, -0x33333333, RZ ;  /* 0xcccccccd08027825 */ /* 0x000fc600078e00ff */
[----:B------:R0:W-:Y:S02]  /*f580*/  @P5 SYNCS.ARRIVE.TRANS64.A1T0 RZ, [R4+URZ+0x88], RZ ;  /* 0x000088ff04ff59a7 */ /* 0x0001e4000810003f */
[----:B------:R-:W-:Y:S02]  /*f590*/  SHF.R.U32.HI R5, RZ, 0x2, R3 ;  /* 0x00000002ff057819 */ /* 0x000fe40000011603 */
[----:B------:R-:W-:Y:S02]  /*f5a0*/  SEL R3, RZ, 0x1, !P1 ;  /* 0x00000001ff037807 */ /* 0x000fe40004800000 */
[----:B------:R-:W-:Y:S01]  /*f5b0*/  PRMT R2, RZ, 0x7610, R2 ;  /* 0x00007610ff027816 */ /* 0x000fe20000000002 */
[----:B------:R-:W-:Y:S01]  /*f5c0*/  IMAD R8, R5, -0x5, R8 ;  /* 0xfffffffb05087824 */ /* 0x000fe200078e0208 */
[----:B------:R-:W-:Y:S01]  /*f5d0*/  LOP3.LUT R0, R0, R3, RZ, 0x3c, !PT ;  /* 0x0000000300007212 */ /* 0x000fe200078e3cff */
[----:B0-----:R-:W-:Y:S02]  /*f5e0*/  IMAD.MOV.U32 R4, RZ, RZ, -0x1 ;  /* 0xffffffffff047424 */ /* 0x001fe400078e00ff */
[----:B------:R-:W-:Y:S01]  /*f5f0*/  IMAD.MOV.U32 R3, RZ, RZ, -0x1 ;  /* 0xffffffffff037424 */ /* 0x000fe200078e00ff */
[----:B------:R-:W-:Y:S01]  /*f600*/  @P4 LOP3.LUT R0, R0, 0x1, R5, 0x78, !PT ;  /* 0x0000000100004812 */ /* 0x000fe200078e7805 */
[----:B------:R-:W-:Y:S01]  /*f610*/  IMAD.MOV.U32 R5, RZ, RZ, -0x1 ;  /* 0xffffffffff057424 */ /* 0x000fe200078e00ff */
[----:B---3--:R-:W-:-:S04]  /*f620*/  IADD3 R14, P5, R14, UR16, RZ ;  /* 0x000000100e0e7c10 */ /* 0x008fc8000ffbe0ff */
[----:B--2---:R-:W-:Y:S01]  /*f630*/  IADD3.X R15, R15, UR13, RZ, P5, !PT ;  /* 0x0000000d0f0f7c10 */ /* 0x004fe2000affe4ff */
[----:B------:R0:W-:Y:S01]  /*f640*/  STL [R1+0x78], R14 ;  /* 0x0000780e01007387 */ /* 0x0001e20000100800 */
[----:B------:R-:W-:-:S03]  /*f650*/  ISETP.GE.U32.AND P1, PT, R14, UR4, PT ;  /* 0x000000040e007c0c */ /* 0x000fc6000bf26070 */
[----:B------:R0:W-:Y:S01]  /*f660*/  STL [R1+0x74], R15 ;  /* 0x0000740f01007387 */ /* 0x0001e20000100800 */
[----:B------:R-:W-:-:S03]  /*f670*/  ISETP.GE.U32.AND.EX P1, PT, R15, UR5, PT, P1 ;  /* 0x000000050f007c0c */ /* 0x000fc6000bf26110 */
[----:B------:R0:W-:Y:S04]  /*f680*/  STL [R1+0x7c], R5 ;  /* 0x00007c0501007387 */ /* 0x0001e80000100800 */
[----:B------:R0:W-:Y:S04]  /*f690*/  STL [R1+0x80], R4 ;  /* 0x0000800401007387 */ /* 0x0001e80000100800 */
[----:B------:R0:W-:Y:S02]  /*f6a0*/  STL [R1+0x70], R3 ;  /* 0x0000700301007387 */ /* 0x0001e40000100800 */
[----:B------:R-:W-:Y:S05]  /*f6b0*/  @P1 BRA `(.L_x_307) ;  /* 0x0000000400581947 */ /* 0x000fea0003800000 */
[----:B------:R-:W-:Y:S01]  /*f6c0*/  ULDC.64 UR4, c[0x0][0x628] ;  /* 0x00018a0000047ab9 */ /* 0x000fe20000000a00 */
[----:B------:R-:W1:Y:S01]  /*f6d0*/  S2R R12, SR_CTAID.X ;  /* 0x00000000000c7919 */ /* 0x000e620000002500 */
[----:B------:R-:W-:Y:S01]  /*f6e0*/  ISETP.NE.U32.AND P1, PT, RZ, UR4, PT ;  /* 0x00000004ff007c0c */ /* 0x000fe2000bf25070 */
[----:B------:R-:W-:Y:S01]  /*f6f0*/  ULDC UR7, c[0x0][0x630] ;  /* 0x00018c0000077ab9 */ /* 0x000fe20000000800 */
[----:B------:R-:W-:Y:S01]  /*f700*/  IMAD.MOV.U32 R2, RZ, RZ, R14 ;  /* 0x000000ffff027224 */ /* 0x000fe200078e000e */
[----:B------:R-:W2:Y:S01]  /*f710*/  S2R R10, SR_CTAID.Y ;  /* 0x00000000000a7919 */ /* 0x000ea20000002600 */
[----:B------:R-:W-:Y:S01]  /*f720*/  ISETP.NE.AND.EX P1, PT, RZ, UR5, PT, P1 ;  /* 0x00000005ff007c0c */ /* 0x000fe2000bf25310 */
[----:B0-----:R-:W-:-:S12]  /*f730*/  IMAD.MOV.U32 R3, RZ, RZ, R15 ;  /* 0x000000ffff037224 */ /* 0x001fd800078e000f */
[----:B------:R-:W-:Y:S05]  /*f740*/  @!P1 BRA `(.L_x_308) ;  /* 0x0000000000289947 */ /* 0x000fea0003800000 */
[----:B------:R-:W-:Y:S02]  /*f750*/  ULDC UR6, c[0x0][0x634] ;  /* 0x00018d0000067ab9 */ /* 0x000fe40000000800 */
[----:B------:R-:W-:-:S05]  /*f760*/  IADD3 R7, P1, R14, UR6, RZ ;  /* 0x000000060e077c10 */ /* 0x000fca000ff3e0ff */
[----:B------:R-:W-:-:S04]  /*f770*/  IMAD.X R11, RZ, RZ, R15, P1 ;  /* 0x000000ffff0b7224 */ /* 0x000fc800008e060f */
[----:B------:R-:W-:-:S04]  /*f780*/  IMAD.WIDE.U32 R4, R11, UR4, RZ ;  /* 0x000000040b047c25 */ /* 0x000fc8000f8e00ff */
[----:B------:R-:W-:-:S04]  /*f790*/  IMAD.WIDE.U32 R4, P1, R7, UR5, R4 ;  /* 0x0000000507047c25 */ /* 0x000fc8000f820004 */
[----:B------:R-:W-:-:S04]  /*f7a0*/  IMAD.WIDE.U32 R6, R7, UR4, RZ ;  /* 0x0000000407067c25 */ /* 0x000fc8000f8e00ff */
[----:B------:R-:W-:Y:S01]  /*f7b0*/  IMAD.X R3, RZ, RZ, RZ, P1 ;  /* 0x000000ffff037224 */ /* 0x000fe200008e06ff */
[----:B------:R-:W-:Y:S01]  /*f7c0*/  IADD3 RZ, P1, R7, R4, RZ ;  /* 0x0000000407ff7210 */ /* 0x000fe20007f3e0ff */
[----:B------:R-:W-:-:S04]  /*f7d0*/  IMAD.MOV.U32 R2, RZ, RZ, R5 ;  /* 0x000000ffff027224 */ /* 0x000fc800078e0005 */
[----:B------:R-:W-:-:S08]  /*f7e0*/  IMAD.WIDE.U32.X R2, R11, UR5, R2, P1 ;  /* 0x000000050b027c25 */ /* 0x000fd000088e0402 */
.L_x_308:
[--C-:B------:R-:W-:Y:S01]  /*f7f0*/  SHF.R.U64 R11, R2, UR7, R3.reuse ;  /* 0x00000007020b7c19 */ /* 0x100fe20008001203 */
[----:B------:R-:W-:Y:S01]  /*f800*/  ULDC.64 UR4, c[0x0][0x620] ;  /* 0x0001880000047ab9 */ /* 0x000fe20000000a00 */
[----:B------:R-:W-:Y:S01]  /*f810*/  SHF.R.U32.HI R2, RZ, UR7, R3 ;  /* 0x00000007ff027c19 */ /* 0x000fe20008011603 */
[----:B------:R-:W-:Y:S01]  /*f820*/  IMAD.MOV.U32 R3, RZ, RZ, R15 ;  /* 0x000000ffff037224 */ /* 0x000fe200078e000f */
[----:B------:R-:W-:Y:S01]  /*f830*/  IADD3 R5, P1, RZ, -R11, RZ ;  /* 0x8000000bff057210 */ /* 0x000fe20007f3e0ff */
[----:B------:R-:W0:Y:S01]  /*f840*/  LDC R7, c[0x0][0x144] ;  /* 0x00005100ff077b82 */ /* 0x000e220000000800 */
[----:B-1----:R-:W-:Y:S01]  /*f850*/  I2FP.F32.U32 R6, R12 ;  /* 0x0000000c00067245 */ /* 0x002fe20000201000 */
[----:B------:R-:W-:Y:S01]  /*f860*/  ULDC.64 UR8, c[0x0][0x640] ;  /* 0x0001900000087ab9 */ /* 0x000fe20000000a00 */
[----:B------:R-:W-:Y:S01]  /*f870*/  ULDC UR6, c[0x0][0x608] ;  /* 0x0001820000067ab9 */ /* 0x000fe20000000800 */
[----:B------:R-:W-:Y:S01]  /*f880*/  IMAD.X R2, RZ, RZ, ~R2, P1 ;  /* 0x000000ffff027224 */ /* 0x000fe200008e0e02 */
[----:B------:R-:W-:-:S03]  /*f890*/  ISETP.NE.U32.AND P1, PT, RZ, UR8, PT ;  /* 0x00000008ff007c0c */ /* 0x000fc6000bf25070 */
[----:B------:R-:W-:Y:S01]  /*f8a0*/  IMAD R4, R2, UR4, RZ ;  /* 0x0000000402047c24 */ /* 0x000fe2000f8e02ff */
[----:B------:R-:W1:Y:S01]  /*f8b0*/  LDC R15, c[0x0][0x148] ;  /* 0x00005200ff0f7b82 */ /* 0x000e620000000800 */
[----:B------:R-:W-:Y:S01]  /*f8c0*/  IMAD.MOV.U32 R2, RZ, RZ, R14 ;  /* 0x000000ffff027224 */ /* 0x000fe200078e000e */
[----:B------:R-:W-:-:S03]  /*f8d0*/  ISETP.NE.AND.EX P1, PT, RZ, UR9, PT, P1 ;  /* 0x00000009ff007c0c */ /* 0x000fc6000bf25310 */
[----:B------:R-:W-:Y:S01]  /*f8e0*/  IMAD.WIDE.U32 R2, R5, UR4, R2 ;  /* 0x0000000405027c25 */ /* 0x000fe2000f8e0002 */
[----:B------:R-:W-:-:S03]  /*f8f0*/  ULDC UR4, c[0x0][0x150] ;  /* 0x0000540000047ab9 */ /* 0x000fc60000000800 */
[----:B------:R-:W-:Y:S01]  /*f900*/  FMUL R6, R6, UR4 ;  /* 0x0000000406067c20 */ /* 0x000fe20008400000 */
[----:B------:R-:W-:Y:S01]  /*f910*/  IMAD R5, R5, UR5, R4 ;  /* 0x0000000505057c24 */ /* 0x000fe2000f8e0204 */
[----:B------:R-:W-:Y:S01]  /*f920*/  ULDC UR4, c[0x0][0x618] ;  /* 0x0001860000047ab9 */ /* 0x000fe20000000800 */
[----:B------:R-:W-:Y:S02]  /*f930*/  ULDC UR5, c[0x0][0x154] ;  /* 0x0000550000057ab9 */ /* 0x000fe40000000800 */
[----:B------:R-:W-:Y:S01]  /*f940*/  IMAD.IADD R3, R3, 0x1, R5 ;  /* 0x0000000103037824 */ /* 0x000fe200078e0205 */
[----:B------:R-:W3:Y:S04]  /*f950*/  F2I.U32.TRUNC.NTZ R6, R6 ;  /* 0x0000000600067305 */ /* 0x000ee8000020f000 */
[----:B------:R-:W-:-:S02]  /*f960*/  SHF.R.U64 R13, R2, UR4, R3 ;  /* 0x00000004020d7c19 */ /* 0x000fc40008001203 */
[----:B--2---:R-:W-:-:S05]  /*f970*/  I2FP.F32.U32 R2, R10 ;  /* 0x0000000a00027245 */ /* 0x004fca0000201000 */
[----:B------:R-:W-:Y:S01]  /*f980*/  FMUL R4, R2, UR5 ;  /* 0x0000000502047c20 */ /* 0x000fe20008400000 */
[----:B------:R-:W-:Y:S01]  /*f990*/  SHF.R.U32.HI R2, RZ, UR4, R3 ;  /* 0x00000004ff027c19 */ /* 0x000fe20008011603 */
[----:B------:R-:W-:Y:S02]  /*f9a0*/  ULDC UR4, c[0x0][0x658] ;  /* 0x0001960000047ab9 */ /* 0x000fe40000000800 */
[----:B------:R2:W4:Y:S01]  /*f9b0*/  F2I.U32.TRUNC.NTZ R18, R4 ;  /* 0x0000000400127305 */ /* 0x000522000020f000 */
[----:B------:R-:W-:Y:S01]  /*f9c0*/  SHF.R.U64 R16, R13, UR6, R2 ;  /* 0x000000060d107c19 */ /* 0x000fe20008001202 */
[----:B---3--:R-:W-:Y:S01]  /*f9d0*/  IMAD.MOV R6, RZ, RZ, -R6 ;  /* 0x000000ffff067224 */ /* 0x008fe200078e0a06 */
[----:B------:R-:W-:-:S03]  /*f9e0*/  SHF.R.U32.HI R3, RZ, UR6, R2 ;  /* 0x00000006ff037c19 */ /* 0x000fc60008011602 */
[----:B0-----:R-:W-:Y:S01]  /*f9f0*/  IMAD R12, R7, R6, R12 ;  /* 0x00000006070c7224 */ /* 0x001fe200078e020c */
[--C-:B------:R-:W-:Y:S02]  /*fa00*/  SHF.R.U64 R14, R16, UR4, R3.reuse ;  /* 0x00000004100e7c19 */ /* 0x100fe40008001203 */
[----:B------:R-:W-:-:S03]  /*fa10*/  SHF.R.U32.HI R3, RZ, UR4, R3 ;  /* 0x00000004ff037c19 */ /* 0x000fc60008011603 */
[----:B------:R-:W-:Y:S01]  /*fa20*/  IMAD.MOV.U32 R2, RZ, RZ, R14 ;  /* 0x000000ffff027224 */ /* 0x000fe200078e000e */
[----:B--2-4-:R-:W-:Y:S06]  /*fa30*/  @!P1 BRA `(.L_x_309) ;  /* 0x0000000000289947 */ /* 0x014fec0003800000 */
        /* <DEDUP_REMOVED lines=10> */
.L_x_309:
[----:B------:R-:W-:Y:S01]  /*fae0*/  ULDC UR4, c[0x0][0x648] ;  /* 0x0001920000047ab9 */ /* 0x000fe20000000800 */
[----:B------:R-:W-:Y:S01]  /*faf0*/  IMAD.MOV R18, RZ, RZ, -R18 ;  /* 0x000000ffff127224 */ /* 0x000fe200078e0a12 */
[----:B------:R-:W-:Y:S01]  /*fb00*/  SHF.R.U64 R3, R2, UR4, R3 ;  /* 0x0000000402037c19 */ /* 0x000fe20008001203 */
[----:B------:R-:W-:Y:S01]  /*fb10*/  ULDC UR4, c[0x0][0x638] ;  /* 0x00018e0000047ab9 */ /* 0x000fe20000000800 */
[----:B------:R-:W-:Y:S01]  /*fb20*/  LOP3.LUT R2, R16, UR21, RZ, 0xc0, !PT ;  /* 0x0000001510027c12 */ /* 0x000fe2000f8ec0ff */
[----:B-1----:R-:W-:Y:S01]  /*fb30*/  @P2 IMAD R12, R15, R18, R10 ;  /* 0x000000120f0c2224 */ /* 0x002fe200078e020a */
[----:B------:R-:W-:Y:S01]  /*fb40*/  LOP3.LUT R13, R13, UR20, RZ, 0xc0, !PT ;  /* 0x000000140d0d7c12 */ /* 0x000fe2000f8ec0ff */
[----:B------:R-:W-:Y:S01]  /*fb50*/  IMAD.MOV R5, RZ, RZ, -R3 ;  /* 0x000000ffff057224 */ /* 0x000fe200078e0a03 */
[----:B------:R-:W-:Y:S01]  /*fb60*/  ULDC UR5, c[0x0][0x610] ;  /* 0x0001840000057ab9 */ /* 0x000fe20000000800 */
[----:B------:R-:W-:Y:S02]  /*fb70*/  IMAD R3, R3, UR22, R2 ;  /* 0x0000001603037c24 */ /* 0x000fe4000f8e0202 */
[----:B------:R-:W-:Y:S01]  /*fb80*/  IMAD R14, R5, UR4, R14 ;  /* 0x00000004050e7c24 */ /* 0x000fe2000f8e020e */
[----:B------:R-:W-:Y:S01]  /*fb90*/  ULDC UR4, c[0x0][0x600] ;  /* 0x0001800000047ab9 */ /* 0x000fe20000000800 */
[----:B------:R-:W-:-:S02]  /*fba0*/  IMAD R3, R3, UR5, R12 ;  /* 0x0000000503037c24 */ /* 0x000fc4000f8e020c */
[----:B------:R-:W-:Y:S02]  /*fbb0*/  IMAD R14, R14, UR4, R13 ;  /* 0x000000040e0e7c24 */ /* 0x000fe4000f8e020d */
[----:B------:R-:W-:-:S03]  /*fbc0*/  IMAD.MOV.U32 R2, RZ, RZ, 0x1 ;  /* 0x00000001ff027424 */ /* 0x000fc600078e00ff */
[----:B------:R-:W-:Y:S02]  /*fbd0*/  SEL R4, R14, R3, !P2 ;  /* 0x000000030e047207 */ /* 0x000fe40005000000 */
[----:B------:R-:W-:-:S03]  /*fbe0*/  SEL R3, R3, R14, !P2 ;  /* 0x0000000e03037207 */ /* 0x000fc60005000000 */
[----:B------:R1:W-:Y:S04]  /*fbf0*/  STL [R1+0x80], R4 ;  /* 0x0000800401007387 */ /* 0x0003e80000100800 */
[----:B------:R1:W-:Y:S04]  /*fc00*/  STL [R1+0x70], R11 ;  /* 0x0000700b01007387 */ /* 0x0003e80000100800 */
[----:B------:R1:W-:Y:S02]  /*fc10*/  STL [R1+0x7c], R3 ;  /* 0x00007c0301007387 */ /* 0x0003e40000100800 */
.L_x_307:
[----:B------:R-:W-:Y:S05]  /*fc20*/  BSYNC B1 ;  /* 0x0000000000017941 */ /* 0x000fea0003800000 */
.L_x_306:
[----:B------:R-:W-:-:S13]  /*fc30*/  LOP3.LUT P1, RZ, R2, 0xff, RZ, 0xc0, !PT ;  /* 0x000000ff02ff7812 */ /* 0x000fda000782c0ff */
[----:B------:R-:W-:Y:S05]  /*fc40*/  @P1 BRA `(.L_x_310) ;  /* 0xfffffff4000c1947 */ /* 0x000fea000383ffff */
[----:B------:R-:W-:Y:S05]  /*fc50*/  BSYNC B0 ;  /* 0x0000000000007941 */ /* 0x000fea0003800000 */
.L_x_298:
[----:B------:R-:W-:-:S03]  /*fc60*/  UMOV UR4, 0xffffffff ;  /* 0xffffffff00047882 */ /* 0x000fc60000000000 */
[----:B------:R-:W-:Y:S05]  /*fc70*/  BRA.DIV UR4, `(.L_x_311) ;  /* 0x00000006047c7947 */ /* 0x000fea000b800000 */
[----:B------:R-:W-:-:S13]  /*fc80*/  ELECT P0, URZ, PT ;  /* 0x00000000003f782f */ /* 0x000fda0003800000 */
.L_x_328:
[----:B------:R-:W-:Y:S04]  /*fc90*/  BSSY B0, `(.L_x_312) ;  /* 0x0000035000007945 */ /* 0x000fe80003800000 */
[----:B------:R-:W-:Y:S05]  /*fca0*/  @!P0 BRA `(.L_x_313) ;  /* 0x0000000000cc8947 */ /* 0x000fea0003800000 */
[----:B------:R-:W-:-:S04]  /*fcb0*/  ULOP3.LUT UR4, UR15, 0x2, URZ, 0xfc, !UPT ;  /* 0x000000020f047892 */ /* 0x000fc8000f8efc3f */
[----:B------:R-:W-:-:S06]  /*fcc0*/  UISETP.NE.AND UP0, UPT, UR4, 0x3, UPT ;  /* 0x000000030400788c */ /* 0x000fcc000bf05270 */
[----:B------:R-:W-:-:S13]  /*fcd0*/  PLOP3.LUT P0, PT, PT, PT, UP0, 0x80, 0x0 ;  /* 0x000000000000781c */ /* 0x000fda0003f0f008 */
[----:B------:R-:W-:Y:S05]  /*fce0*/  @!P0 BRA `(.L_x_314) ;  /* 0x0000000000048947 */ /* 0x000fea0003800000 */
[----:B------:R-:W-:Y:S01]  /*fcf0*/  BPT.TRAP 0x1 ;  /* 0x000000040000795c */ /* 0x000fe20000300000 */
.L_x_314:
[----:B01----:R-:W0:Y:S01]  /*fd00*/  S2R R3, SR_CgaCtaId ;  /* 0x0000000000037919 */ /* 0x003e220000008800 */
[----:B------:R-:W-:-:S04]  /*fd10*/  MOV R2, 0x400 ;  /* 0x0000040000027802 */ /* 0x000fc80000000f00 */
[----:B0-----:R-:W-:Y:S02]  /*fd20*/  LEA R3, R3, R2, 0x18 ;  /* 0x0000000203037211 */ /* 0x001fe400078ec0ff */
[----:B------:R-:W-:-:S03]  /*fd30*/  SHF.L.U32 R2, R0, 0x1f, RZ ;  /* 0x0000001f00027819 */ /* 0x000fc600000006ff */
[----:B------:R-:W-:-:S04]  /*fd40*/  VIADD R3, R3, 0x28 ;  /* 0x0000002803037836 */ /* 0x000fc80000000000 */
[C---:B------:R-:W-:Y:S02]  /*fd50*/  IMAD R7, R8.reuse, 0x8, R3 ;  /* 0x0000000808077824 */ /* 0x040fe400078e0203 */
[----:B------:R-:W-:Y:S02]  /*fd60*/  VIADD R8, R8, 0x1 ;  /* 0x0000000108087836 */ /* 0x000fe40000000000 */
[----:B------:R-:W0:Y:S03]  /*fd70*/  SYNCS.PHASECHK.TRANS64.TRYWAIT P0, [R7+URZ], R2 ;  /* 0x00000002070075a7 */ /* 0x000e26000800017f */
[----:B------:R-:W-:-:S04]  /*fd80*/  ISETP.NE.AND P1, PT, R8, 0x5, PT ;  /* 0x000000050800780c */ /* 0x000fc80003f25270 */
[----:B------:R-:W-:Y:S02]  /*fd90*/  SEL R5, RZ, 0x1, P1 ;  /* 0x00000001ff057807 */ /* 0x000fe40000800000 */
[----:B------:R-:W-:Y:S02]  /*fda0*/  SEL R8, R8, RZ, P1 ;  /* 0x000000ff08087207 */ /* 0x000fe40000800000 */
[----:B------:R-:W-:-:S03]  /*fdb0*/  LOP3.LUT R5, R0, R5, RZ, 0x3c, !PT ;  /* 0x0000000500057212 */ /* 0x000fc600078e3cff */
[----:B------:R-:W-:Y:S01]  /*fdc0*/  IMAD R9, R8, 0x8, R3 ;  /* 0x0000000808097824 */ /* 0x000fe200078e0203 */
[----:B------:R-:W-:Y:S01]  /*fdd0*/  SHF.L.U32 R4, R5, 0x1f, RZ ;  /* 0x0000001f05047819 */ /* 0x000fe200000006ff */
[----:B0-----:R-:W-:Y:S06]  /*fde0*/  @!P0 BRA `(.L_x_315) ;  /* 0x0000000400448947 */ /* 0x001fec0003800000 */
.L_x_329:
[----:B------:R-:W1:Y:S01]  /*fdf0*/  SYNCS.PHASECHK.TRANS64.TRYWAIT P0, [R9+URZ], R4 ;  /* 0x00000004090075a7 */ /* 0x000e62000800017f */
[----:B------:R-:W-:-:S05]  /*fe00*/  VIADD R0, R8, 0x1 ;  /* 0x0000000108007836 */ /* 0x000fca0000000000 */
[----:B------:R-:W-:-:S04]  /*fe10*/  ISETP.NE.AND P1, PT, R0, 0x5, PT ;  /* 0x000000050000780c */ /* 0x000fc80003f25270 */
[----:B0-----:R-:W-:Y:S02]  /*fe20*/  SEL R2, RZ, 0x1, P1 ;  /* 0x00000001ff027807 */ /* 0x001fe40000800000 */
[----:B------:R-:W-:Y:S02]  /*fe30*/  SEL R0, R0, RZ, P1 ;  /* 0x000000ff00007207 */ /* 0x000fe40000800000 */
[----:B------:R-:W-:-:S03]  /*fe40*/  LOP3.LUT R7, R5, R2, RZ, 0x3c, !PT ;  /* 0x0000000205077212 */ /* 0x000fc600078e3cff */
[----:B------:R-:W-:Y:S01]  /*fe50*/  IMAD R6, R0, 0x8, R3 ;  /* 0x0000000800067824 */ /* 0x000fe200078e0203 */
[----:B------:R-:W-:Y:S01]  /*fe60*/  SHF.L.U32 R5, R7, 0x1f, RZ ;  /* 0x0000001f07057819 */ /* 0x000fe200000006ff */
[----:B-1----:R-:W-:Y:S06]  /*fe70*/  @!P0 BRA `(.L_x_316) ;  /* 0x0000000400348947 */ /* 0x002fec0003800000 */
.L_x_330:
[----:B------:R-:W1:Y:S01]  /*fe80*/  SYNCS.PHASECHK.TRANS64.TRYWAIT P0, [R6+URZ], R5 ;  /* 0x00000005060075a7 */ /* 0x000e62000800017f */
[----:B------:R-:W-:-:S05]  /*fe90*/  VIADD R0, R0, 0x1 ;  /* 0x0000000100007836 */ /* 0x000fca0000000000 */
[----:B------:R-:W-:-:S04]  /*fea0*/  ISETP.NE.AND P1, PT, R0, 0x5, PT ;  /* 0x000000050000780c */ /* 0x000fc80003f25270 */
[----:B------:R-:W-:Y:S02]  /*feb0*/  SEL R2, RZ, 0x1, P1 ;  /* 0x00000001ff027807 */ /* 0x000fe40000800000 */
[----:B------:R-:W-:Y:S02]  /*fec0*/  SEL R0, R0, RZ, P1 ;  /* 0x000000ff00007207 */ /* 0x000fe40000800000 */
[----:B------:R-:W-:-:S03]  /*fed0*/  LOP3.LUT R7, R7, R2, RZ, 0x3c, !PT ;  /* 0x0000000207077212 */ /* 0x000fc600078e3cff */
[----:B0-----:R-:W-:Y:S01]  /*fee0*/  IMAD R9, R0, 0x8, R3 ;  /* 0x0000000800097824 */ /* 0x001fe200078e0203 */
[----:B------:R-:W-:Y:S01]  /*fef0*/  SHF.L.U32 R4, R7, 0x1f, RZ ;  /* 0x0000001f07047819 */ /* 0x000fe200000006ff */
[----:B-1----:R-:W-:Y:S06]  /*ff00*/  @!P0 BRA `(.L_x_317) ;  /* 0x0000000400248947 */ /* 0x002fec0003800000 */
.L_x_331:
[----:B------:R-:W1:Y:S01]  /*ff10*/  SYNCS.PHASECHK.TRANS64.TRYWAIT P0, [R9+URZ], R4 ;  /* 0x00000004090075a7 */ /* 0x000e62000800017f */
[----:B------:R-:W-:-:S05]  /*ff20*/  VIADD R0, R0, 0x1 ;  /* 0x0000000100007836 */ /* 0x000fca0000000000 */
[----:B------:R-:W-:-:S04]  /*ff30*/  ISETP.NE.AND P1, PT, R0, 0x5, PT ;  /* 0x000000050000780c */ /* 0x000fc80003f25270 */
[----:B------:R-:W-:Y:S02]  /*ff40*/  SEL R2, RZ, 0x1, P1 ;  /* 0x00000001ff027807 */ /* 0x000fe40000800000 */
[----:B------:R-:W-:Y:S02]  /*ff50*/  SEL R0, R0, RZ, P1 ;  /* 0x000000ff00007207 */ /* 0x000fe40000800000 */
[----:B------:R-:W-:Y:S01]  /*ff60*/  LOP3.LUT R2, R7, R2, RZ, 0x3c, !PT ;  /* 0x0000000207027212 */ /* 0x000fe200078e3cff */
[----:B-1----:R-:W-:Y:S06]  /*ff70*/  @!P0 BRA `(.L_x_318) ;  /* 0x00000004001c8947 */ /* 0x002fec0003800000 */
.L_x_332:
[----:B------:R-:W-:Y:S01]  /*ff80*/  IMAD R3, R0, 0x8, R3 ;  /* 0x0000000800037824 */ /* 0x000fe200078e0203 */
[----:B------:R-:W-:-:S07]  /*ff90*/  SHF.L.U32 R0, R2, 0x1f, RZ ;  /* 0x0000001f02007819 */ /* 0x000fce00000006ff */
.L_x_319:
[----:B--2---:R2:W3:Y:S02]  /*ffa0*/  SYNCS.PHASECHK.TRANS64.TRYWAIT P0, [R3+URZ], R0 ;  /* 0x00000000030075a7 */ /* 0x0044e4000800017f */
[----:B---3--:R-:W-:Y:S05]  /*ffb0*/  @!P0 NANOSLEEP.SYNCS 0x989680 ;  /* 0x009896800000895d */ /* 0x008fea0003900000 */
[----:B------:R-:W3:Y:S02]  /*ffc0*/  @!P0 SYNCS.PHASECHK.TRANS64 P0, [R3+URZ], R0 ;  /* 0x00000000030085a7 */ /* 0x000ee4000800007f */
[----:B---3--:R-:W-:Y:S05]  /*ffd0*/  @!P0 BRA `(.L_x_319) ;  /* 0xfffffffc00f08947 */ /* 0x008fea000383ffff */
.L_x_313:
[----:B------:R-:W-:Y:S05]  /*ffe0*/  BSYNC B0 ;  /* 0x0000000000007941 */ /* 0x000fea0003800000 */
.L_x_312:
[----:B------:R-:W-:Y:S05]  /*fff0*/  EXIT ;  /* 0x000000000000794d */ /* 0x000fea0003800000 */
.L_x_15:
[----:B--2---:R-:W-:-:S04]  /*10000*/  IMAD.U32 R3, RZ, RZ, UR18 ;  /* 0x00000012ff037e24 */ /* 0x004fc8000f8e00ff */
[----:B------:R2:W3:Y:S03]  /*10010*/  SYNCS.PHASECHK.TRANS64.TRYWAIT P0, [R3+URZ+-0x8], R0 ;  /* 0xfffff800030075a7 */ /* 0x0004e6000800017f */
[----:B---3--:R-:W-:Y:S05]  /*10020*/  @!P0 NANOSLEEP.SYNCS 0x989680 ;  /* 0x009896800000895d */ /* 0x008fea0003900000 */
[----:B------:R-:W3:Y:S02]  /*10030*/  @!P0 SYNCS.PHASECHK.TRANS64 P0, [R3+URZ+-0x8], R0 ;  /* 0xfffff800030085a7 */ /* 0x000ee4000800007f */
[----:B---3--:R-:W-:Y:S05]  /*10040*/  @!P0 BRA `(.L_x_15) ;  /* 0xfffffffc00ec8947 */ /* 0x008fea000383ffff */
[----:B------:R-:W-:Y:S05]  /*10050*/  BRA `(.L_x_320) ;  /* 0xffffff1400687947 */ /* 0x000fea000383ffff */
.L_x_20:
[----:B-1----:R-:W-:-:S04]  /*10060*/  IMAD.U32 R3, RZ, RZ, UR6 ;  /* 0x00000006ff037e24 */ /* 0x002fc8000f8e00ff */
[----:B------:R1:W2:Y:S03]  /*10070*/  SYNCS.PHASECHK.TRANS64.TRYWAIT P0, [R3+URZ], R0 ;  /* 0x00000000030075a7 */ /* 0x0002a6000800017f */
[----:B--2---:R-:W-:Y:S05]  /*10080*/  @!P0 NANOSLEEP.SYNCS 0x989680 ;  /* 0x009896800000895d */ /* 0x004fea0003900000 */
[----:B------:R-:W2:Y:S02]  /*10090*/  @!P0 SYNCS.PHASECHK.TRANS64 P0, [R3+URZ], R0 ;  /* 0x00000000030085a7 */ /* 0x000ea4000800007f */
[----:B--2---:R-:W-:Y:S05]  /*100a0*/  @!P0 BRA `(.L_x_20) ;  /* 0xfffffffc00ec8947 */ /* 0x004fea000383ffff */
[----:B------:R-:W-:Y:S05]  /*100b0*/  BRA `(.L_x_19) ;  /* 0xffffff1c00d07947 */ /* 0x000fea000383ffff */
.L_x_26:
[----:B-----5:R2:W-:Y:S02]  /*100c0*/  STL [R1+0x98], R0 ;  /* 0x0000980001007387 */ /* 0x0205e40000100800 */
[----:B--2---:R-:W-:-:S04]  /*100d0*/  IMAD.U32 R0, RZ, RZ, UR9 ;  /* 0x00000009ff007e24 */ /* 0x004fc8000f8e00ff */
[----:B------:R2:W3:Y:S03]  /*100e0*/  SYNCS.PHASECHK.TRANS64.TRYWAIT P0, [R0+URZ], R229 ;  /* 0x000000e5000075a7 */ /* 0x0004e6000800017f */
[----:B---3--:R-:W-:Y:S05]  /*100f0*/  @!P0 NANOSLEEP.SYNCS 0x989680 ;  /* 0x009896800000895d */ /* 0x008fea0003900000 */
[----:B------:R2:W3:Y:S02]  /*10100*/  @!P0 SYNCS.PHASECHK.TRANS64 P0, [R0+URZ], R229 ;  /* 0x000000e5000085a7 */ /* 0x0004e4000800007f */
[----:B--2---:R2:W5:Y:S02]  /*10110*/  LDL.LU R0, [R1+0x98] ;  /* 0x0000980001007983 */ /* 0x0045640000300800 */
[----:B--23--:R-:W-:Y:S05]  /*10120*/  @!P0 BRA `(.L_x_26) ;  /* 0xfffffffc00e48947 */ /* 0x00cfea000383ffff */
[----:B------:R-:W-:Y:S05]  /*10130*/  BRA `(.L_x_25) ;  /* 0xffffff3000687947 */ /* 0x000fea000383ffff */
.L_x_34:
[----:B-1----:R-:W-:-:S04]  /*10140*/  IMAD.U32 R25, RZ, RZ, UR18 ;  /* 0x00000012ff197e24 */ /* 0x002fc8000f8e00ff */
[----:B------:R1:W3:Y:S03]  /*10150*/  SYNCS.PHASECHK.TRANS64.TRYWAIT P0, [R25+URZ+0x8], R24 ;  /* 0x00000818190075a7 */ /* 0x0002e6000800017f */
[----:B---3--:R-:W-:Y:S05]  /*10160*/  @!P0 NANOSLEEP.SYNCS 0x989680 ;  /* 0x009896800000895d */ /* 0x008fea0003900000 */
[----:B------:R-:W3:Y:S02]  /*10170*/  @!P0 SYNCS.PHASECHK.TRANS64 P0, [R25+URZ+0x8], R24 ;  /* 0x00000818190085a7 */ /* 0x000ee4000800007f */
[----:B---3--:R-:W-:Y:S05]  /*10180*/  @!P0 BRA `(.L_x_34) ;  /* 0xfffffffc00ec8947 */ /* 0x008fea000383ffff */
[----:B------:R-:W-:Y:S05]  /*10190*/  BRA `(.L_x_321) ;  /* 0xffffff5400487947 */ /* 0x000fea000383ffff */
.L_x_299:
[----:B------:R-:W-:Y:S01]  /*101a0*/  BSSY B1, `(.L_x_322) ;  /* 0x0000006000017945 */ /* 0x000fe20003800000 */
[----:B------:R-:W-:-:S07]  /*101b0*/  IMAD.MOV.U32 R2, RZ, RZ, -0x1 ;  /* 0xffffffffff027424 */ /* 0x000fce00078e00ff */
[----:B------:R-:W-:Y:S05]  /*101c0*/  WARPSYNC.COLLECTIVE R2, `(.L_x_323) ;  /* 0x00000000020c7348 */ /* 0x000fea0003c00000 */
[----:B------:R-:W-:Y:S02]  /*101d0*/  ELECT P1, UR62, PT ;  /* 0x00000000003e782f */ /* 0x000fe40003820000 */
[----:B------:R-:W-:Y:S01]  /*101e0*/  MOV R2, UR62 ;  /* 0x0000003e00027c02 */ /* 0x000fe20008000f00 */
[----:B------:R-:W-:Y:S10]  /*101f0*/  ENDCOLLECTIVE ;  /* 0x000000000000791b */ /* 0x000ff40003800000 */
.L_x_323:
[----:B------:R-:W-:Y:S05]  /*10200*/  BSYNC B1 ;  /* 0x0000000000017941 */ /* 0x000fea0003800000 */
.L_x_322:
[----:B------:R-:W-:Y:S05]  /*10210*/  BRA `(.L_x_324) ;  /* 0xffffffec00a47947 */ /* 0x000fea000383ffff */
.L_x_302:
[----:B-1----:R1:W2:Y:S02]  /*10220*/  SYNCS.PHASECHK.TRANS64.TRYWAIT P1, [R11+URZ+0x28], R4 ;  /* 0x000028040b0075a7 */ /* 0x0022a4000802017f */
[----:B--2---:R-:W-:Y:S05]  /*10230*/  @!P1 NANOSLEEP.SYNCS 0x989680 ;  /* 0x009896800000995d */ /* 0x004fea0003900000 */
[----:B------:R-:W2:Y:S02]  /*10240*/  @!P1 SYNCS.PHASECHK.TRANS64 P1, [R11+URZ+0x28], R4 ;  /* 0x000028040b0095a7 */ /* 0x000ea4000802007f */
[----:B--2---:R-:W-:Y:S05]  /*10250*/  @!P1 BRA `(.L_x_302) ;  /* 0xfffffffc00f09947 */ /* 0x004fea000383ffff */
[----:B------:R-:W-:Y:S05]  /*10260*/  BRA `(.L_x_325) ;  /* 0xffffffec00e07947 */ /* 0x000fea000383ffff */
.L_x_311:
[----:B------:R-:W-:Y:S01]  /*10270*/  BSSY B0, `(.L_x_326) ;  /* 0x0000006000007945 */ /* 0x000fe20003800000 */
[----:B------:R-:W-:-:S07]  /*10280*/  IMAD.MOV.U32 R2, RZ, RZ, -0x1 ;  /* 0xffffffffff027424 */ /* 0x000fce00078e00ff */
[----:B01----:R-:W-:Y:S05]  /*10290*/  WARPSYNC.COLLECTIVE R2, `(.L_x_327) ;  /* 0x00000000020c7348 */ /* 0x003fea0003c00000 */
[----:B------:R-:W-:Y:S02]  /*102a0*/  ELECT P1, UR62, PT ;  /* 0x00000000003e782f */ /* 0x000fe40003820000 */
[----:B------:R-:W-:Y:S01]  /*102b0*/  MOV R2, UR62 ;  /* 0x0000003e00027c02 */ /* 0x000fe20008000f00 */
[----:B01----:R-:W-:Y:S10]  /*102c0*/  ENDCOLLECTIVE ;  /* 0x000000000000791b */ /* 0x003ff40003800000 */
.L_x_327:
[----:B------:R-:W-:Y:S05]  /*102d0*/  BSYNC B0 ;  /* 0x0000000000007941 */ /* 0x000fea0003800000 */
.L_x_326:
[----:B------:R-:W-:Y:S01]  /*102e0*/  PLOP3.LUT P0, PT, P1, PT, PT, 0x80, 0x0 ;  /* 0x000000000000781c */ /* 0x000fe20000f0f070 */
[----:B------:R-:W-:-:S12]  /*102f0*/  BRA `(.L_x_328) ;  /* 0xfffffff800647947 */ /* 0x000fd8000383ffff */
.L_x_315:
[----:B0-----:R0:W1:Y:S02]  /*10300*/  SYNCS.PHASECHK.TRANS64.TRYWAIT P0, [R7+URZ], R2 ;  /* 0x00000002070075a7 */ /* 0x001064000800017f */
[----:B-1----:R-:W-:Y:S05]  /*10310*/  @!P0 NANOSLEEP.SYNCS 0x989680 ;  /* 0x009896800000895d */ /* 0x002fea0003900000 */
[----:B------:R-:W1:Y:S02]  /*10320*/  @!P0 SYNCS.PHASECHK.TRANS64 P0, [R7+URZ], R2 ;  /* 0x00000002070085a7 */ /* 0x000e64000800007f */
[----:B-1----:R-:W-:Y:S05]  /*10330*/  @!P0 BRA `(.L_x_315) ;  /* 0xfffffffc00f08947 */ /* 0x002fea000383ffff */
[----:B------:R-:W-:Y:S05]  /*10340*/  BRA `(.L_x_329) ;  /* 0xfffffff800a87947 */ /* 0x000fea000383ffff */
.L_x_316:
[----:B0-----:R0:W1:Y:S02]  /*10350*/  SYNCS.PHASECHK.TRANS64.TRYWAIT P0, [R9+URZ], R4 ;  /* 0x00000004090075a7 */ /* 0x001064000800017f */
[----:B-1----:R-:W-:Y:S05]  /*10360*/  @!P0 NANOSLEEP.SYNCS 0x989680 ;  /* 0x009896800000895d */ /* 0x002fea0003900000 */
[----:B------:R-:W1:Y:S02]  /*10370*/  @!P0 SYNCS.PHASECHK.TRANS64 P0, [R9+URZ], R4 ;  /* 0x00000004090085a7 */ /* 0x000e64000800007f */
[----:B-1----:R-:W-:Y:S05]  /*10380*/  @!P0 BRA `(.L_x_316) ;  /* 0xfffffffc00f08947 */ /* 0x002fea000383ffff */
[----:B------:R-:W-:Y:S05]  /*10390*/  BRA `(.L_x_330) ;  /* 0xfffffff800b87947 */ /* 0x000fea000383ffff */
.L_x_317:
[----:B0-----:R0:W1:Y:S02]  /*103a0*/  SYNCS.PHASECHK.TRANS64.TRYWAIT P0, [R6+URZ], R5 ;  /* 0x00000005060075a7 */ /* 0x001064000800017f */
[----:B-1----:R-:W-:Y:S05]  /*103b0*/  @!P0 NANOSLEEP.SYNCS 0x989680 ;  /* 0x009896800000895d */ /* 0x002fea0003900000 */
[----:B------:R-:W1:Y:S02]  /*103c0*/  @!P0 SYNCS.PHASECHK.TRANS64 P0, [R6+URZ], R5 ;  /* 0x00000005060085a7 */ /* 0x000e64000800007f */
[----:B-1----:R-:W-:Y:S05]  /*103d0*/  @!P0 BRA `(.L_x_317) ;  /* 0xfffffffc00f08947 */ /* 0x002fea000383ffff */
[----:B------:R-:W-:Y:S05]  /*103e0*/  BRA `(.L_x_331) ;  /* 0xfffffff800c87947 */ /* 0x000fea000383ffff */
.L_x_318:
[----:B-1----:R1:W2:Y:S02]  /*103f0*/  SYNCS.PHASECHK.TRANS64.TRYWAIT P0, [R9+URZ], R4 ;  /* 0x00000004090075a7 */ /* 0x0022a4000800017f */
[----:B--2---:R-:W-:Y:S05]  /*10400*/  @!P0 NANOSLEEP.SYNCS 0x989680 ;  /* 0x009896800000895d */ /* 0x004fea0003900000 */
[----:B------:R-:W2:Y:S02]  /*10410*/  @!P0 SYNCS.PHASECHK.TRANS64 P0, [R9+URZ], R4 ;  /* 0x00000004090085a7 */ /* 0x000ea4000800007f */
[----:B--2---:R-:W-:Y:S05]  /*10420*/  @!P0 BRA `(.L_x_318) ;  /* 0xfffffffc00f08947 */ /* 0x004fea000383ffff */
[----:B------:R-:W-:Y:S05]  /*10430*/  BRA `(.L_x_332) ;  /* 0xfffffff800d07947 */ /* 0x000fea000383ffff */
.L_x_333:
[----:B------:R-:W-:-:S00]  /*10440*/  BRA `(.L_x_333) ;  /* 0xfffffffc00fc7947 */ /* 0x000fc0000383ffff */
[----:B------:R-:W-:-:S00]  /*10450*/  NOP ;  /* 0x0000000000007918 */ /* 0x000fc00000000000 */
        /* <DEDUP_REMOVED lines=10> */
.L_x_334:


//--------------------- .nv.shared._ZN7cutlass13device_kernelINS_4gemm6kernel13GemmUniversalIN4cute5tupleIJiiiiEEENS1_10collective13CollectiveMmaINS1_37MainloopSm90TmaGmmaWarpSpecializedFP8ILi5ENS5_IJNS4_1CILi1EEESB_SB_EEENS1_32KernelTmaWarpSpecializedPingpongEEENS5_IJNSA_ILi64EEENSA_ILi256EEENSA_ILi128EEEEEENS_12float_e5m2_tENS5_IJlSB_lEEESJ_SK_NS4_8TiledMMAINS4_8MMA_AtomIJNS4_4SM904GMMA31MMA_64x256x32_F32E5M2E5M2_SS_TNILNSO_7ScaleInE1ELSQ_1EEEEEENS4_6LayoutISC_NS5_IJNSA_ILi0EEESU_SU_EEEEENS5_IJNS4_10UnderscoreESX_SX_EEEEENS4_13SM90_TMA_LOADENS4_14ComposedLayoutINS4_7SwizzleILi3ELi4ELi3EEENS4_18smem_ptr_flag_bitsILi8EEENST_INS5_IJNSA_ILi8EEESH_EEENS5_IJSH_SB_EEEEEEEvNS4_8identityES10_S1A_vS1B_EENS_8epilogue10collective6detail29Sm90TmaWarpSpecializedAdapterINS1E_15DefaultEpilogueISJ_SK_SK_NS1D_6thread17LinearCombinationISJ_Li1EffLNS1I_9ScaleType4KindE0ELNS_15FloatRoundStyleE2ESJ_EENS1_15EpilogueDefaultEEEEEvvEEEEvNT_6ParamsE --------------------------
	.section	.nv.shared._ZN7cutlass13device_kernelINS_4gemm6kernel13GemmUniversalIN4cute5tupleIJiiiiEEENS1_10collective13CollectiveMmaINS1_37MainloopSm90TmaGmmaWarpSpecializedFP8ILi5ENS5_IJNS4_1CILi1EEESB_SB_EEENS1_32KernelTmaWarpSpecializedPingpongEEENS5_IJNSA_ILi64EEENSA_ILi256EEENSA_ILi128EEEEEENS_12float_e5m2_tENS5_IJlSB_lEEESJ_SK_NS4_8TiledMMAINS4_8MMA_AtomIJNS4_4SM904GMMA31MMA_64x256x32_F32E5M2E5M2_SS_TNILNSO_7ScaleInE1ELSQ_1EEEEEENS4_6LayoutISC_NS5_IJNSA_ILi0EEESU_SU_EEEEENS5_IJNS4_10UnderscoreESX_SX_EEEEENS4_13SM90_TMA_LOADENS4_14ComposedLayoutINS4_7SwizzleILi3ELi4ELi3EEENS4_18smem_ptr_flag_bitsILi8EEENST_INS5_IJNSA_ILi8EEESH_EEENS5_IJSH_SB_EEEEEEEvNS4_8identityES10_S1A_vS1B_EENS_8epilogue10collective6detail29Sm90TmaWarpSpecializedAdapterINS1E_15DefaultEpilogueISJ_SK_SK_NS1D_6thread17LinearCombinationISJ_Li1EffLNS1I_9ScaleType4KindE0ELNS_15FloatRoundStyleE2ESJ_EENS1_15EpilogueDefaultEEEEEvvEEEEvNT_6ParamsE,"aw",@nobits
	.sectionflags	@""
	.align	16
	.zero		1024


//--------------------- .nv.shared.reserved.0     --------------------------
	.section	.nv.shared.reserved.0,"aw",@nobits
	.weak		__nv_reservedSMEM_offset_0_alias
	.size		__nv_reservedSMEM_offset_0_alias, 0, 0
	.other		__nv_reservedSMEM_offset_0_alias,@"STO_CUDA_RESERVED_SHARED STV_DEFAULT"
__nv_reservedSMEM_offset_0_alias:
	.zero		0


//--------------------- .nv.global                --------------------------
	.section	.nv.global,"aw",@nobits
.nv.global:
	.type		_ZN39_INTERNAL_a45c32be_4_k_cu_46483b50_46724cute1_E,@object
	.size		_ZN39_INTERNAL_a45c32be_4_k_cu_46483b50_46724cute1_E,(_ZN39_INTERNAL_a45c32be_4_k_cu_46483b50_46724cuda3std3__45__cpo6cbeginE - _ZN39_INTERNAL_a45c32be_4_k_cu_46483b50_46724cute1_E)
_ZN39_INTERNAL_a45c32be_4_k_cu_46483b50_46724cute1_E:
	.zero		1
	.type		_ZN39_INTERNAL_a45c32be_4_k_cu_46483b50_46724cuda3std3__45__cpo6cbeginE,@object
	.size		_ZN39_INTERNAL_a45c32be_4_k_cu_46483b50_46724cuda3std3__45__cpo6cbeginE,(_ZN39_INTERNAL_a45c32be_4_k_cu_46483b50_46724cuda3std3__48in_placeE - _ZN39_INTERNAL_a45c32be_4_k_cu_46483b50_46724cuda3std3__45__cpo6cbeginE)
_ZN39_INTERNAL_a45c32be_4_k_cu_46483b50_46724cuda3std3__45__cpo6cbeginE:
	.zero		1
	.type		_ZN39_INTERNAL_a45c32be_4_k_cu_46483b50_46724cuda3std3__48in_placeE,@object
	.size		_ZN39_INTERNAL_a45c32be_4_k_cu_46483b50_46724cuda3std3__48in_placeE,(_ZN39_INTERNAL_a45c32be_4_k_cu_46483b50_46724cuda3std6ranges3__45__cpo9iter_moveE - _ZN39_INTERNAL_a45c32be_4_k_cu_46483b50_46724cuda3std3__48in_placeE)
_ZN39_INTERNAL_a45c32be_4_k_cu_46483b50_46724cuda3std3__48in_placeE:
	.zero		1
	.type		_ZN39_INTERNAL_a45c32be_4_k_cu_46483b50_46724cuda3std6ranges3__45__cpo9iter_moveE,@object
	.size		_ZN39_INTERNAL_a45c32be_4_k_cu_46483b50_46724cuda3std6ranges3__45__cpo9iter_moveE,(_ZN39_INTERNAL_a45c32be_4_k_cu_46483b50_46724cuda3std3__45__cpo5beginE - _ZN39_INTERNAL_a45c32be_4_k_cu_46483b50_46724cuda3std6ranges3__45__cpo9iter_moveE)
_ZN39_INTERNAL_a45c32be_4_k_cu_46483b50_46724cuda3std6ranges3__45__cpo9iter_moveE:
	.zero		1
	.type		_ZN39_INTERNAL_a45c32be_4_k_cu_46483b50_46724cuda3std3__45__cpo5beginE,@object
	.size		_ZN39_INTERNAL_a45c32be_4_k_cu_46483b50_46724cuda3std3__45__cpo5beginE,(_ZN39_INTERNAL_a45c32be_4_k_cu_46483b50_46724cuda3std3__441_GLOBAL__N__a45c32be_4_k_cu_46483b50_46726ignoreE - _ZN39_INTERNAL_a45c32be_4_k_cu_46483b50_46724cuda3std3__45__cpo5beginE)
_ZN39_INTERNAL_a45c32be_4_k_cu_46483b50_46724cuda3std3__45__cpo5beginE:
	.zero		1
	.type		_ZN39_INTERNAL_a45c32be_4_k_cu_46483b50_46724cuda3std3__441_GLOBAL__N__a45c32be_4_k_cu_46483b50_46726ignoreE,@object
	.size		_ZN39_INTERNAL_a45c32be_4_k_cu_46483b50_46724cuda3std3__441_GLOBAL__N__a45c32be_4_k_cu_46483b50_46726ignoreE,(_ZN39_INTERNAL_a45c32be_4_k_cu_46483b50_46724cute7productE - _ZN39_INTERNAL_a45c32be_4_k_cu_46483b50_46724cuda3std3__441_GLOBAL__N__a45c32be_4_k_cu_46483b50_46726ignoreE)
_ZN39_INTERNAL_a45c32be_4_k_cu_46483b50_46724cuda3std3__441_GLOBAL__N__a45c32be_4_k_cu_46483b50_46726ignoreE:
	.zero		1
	.type		_ZN39_INTERNAL_a45c32be_4_k_cu_46483b50_46724cute7productE,@object
	.size		_ZN39_INTERNAL_a45c32be_4_k_cu_46483b50_46724cute7productE,(_ZN39_INTERNAL_a45c32be_4_k_cu_46483b50_46724cuda3std3__45__cpo3endE - _ZN39_INTERNAL_a45c32be_4_k_cu_46483b50_46724cute7productE)
_ZN39_INTERNAL_a45c32be_4_k_cu_46483b50_46724cute7productE:
	.zero		1
	.type		_ZN39_INTERNAL_a45c32be_4_k_cu_46483b50_46724cuda3std3__45__cpo3endE,@object
	.size		_ZN39_INTERNAL_a45c32be_4_k_cu_46483b50_46724cuda3std3__45__cpo3endE,(_ZN39_INTERNAL_a45c32be_4_k_cu_46483b50_46724cuda3std3__419piecewise_constructE - _ZN39_INTERNAL_a45c32be_4_k_cu_46483b50_46724cuda3std3__45__cpo3endE)
_ZN39_INTERNAL_a45c32be_4_k_cu_46483b50_46724cuda3std3__45__cpo3endE:
	.zero		1
	.type		_ZN39_INTERNAL_a45c32be_4_k_cu_46483b50_46724cuda3std3__419piecewise_constructE,@object
	.size		_ZN39_INTERNAL_a45c32be_4_k_cu_46483b50_46724cuda3std3__419piecewise_constructE,(_ZN39_INTERNAL_a45c32be_4_k_cu_46483b50_46724cuda3std3__45__cpo4cendE - _ZN39_INTERNAL_a45c32be_4_k_cu_46483b50_46724cuda3std3__419piecewise_constructE)
_ZN39_INTERNAL_a45c32be_4_k_cu_46483b50_46724cuda3std3__419piecewise_constructE:
	.zero		1
	.type		_ZN39_INTERNAL_a45c32be_4_k_cu_46483b50_46724cuda3std3__45__cpo4cendE,@object
	.size		_ZN39_INTERNAL_a45c32be_4_k_cu_46483b50_46724cuda3std3__45__cpo4cendE,(_ZN39_INTERNAL_a45c32be_4_k_cu_46483b50_46724cuda3std6ranges3__45__cpo4swapE - _ZN39_INTERNAL_a45c32be_4_k_cu_46483b50_46724cuda3std3__45__cpo4cendE)
_ZN39_INTERNAL_a45c32be_4_k_cu_46483b50_46724cuda3std3__45__cpo4cendE:
	.zero		1
	.type		_ZN39_INTERNAL_a45c32be_4_k_cu_46483b50_46724cuda3std6ranges3__45__cpo4swapE,@object
	.size		_ZN39_INTERNAL_a45c32be_4_k_cu_46483b50_46724cuda3std6ranges3__45__cpo4swapE,(.L_7 - _ZN39_INTERNAL_a45c32be_4_k_cu_46483b50_46724cuda3std6ranges3__45__cpo4swapE)
_ZN39_INTERNAL_a45c32be_4_k_cu_46483b50_46724cuda3std6ranges3__45__cpo4swapE:
	.zero		1
.L_7:


//--------------------- .nv.constant0._ZN7cutlass13device_kernelINS_4gemm6kernel13GemmUniversalIN4cute5tupleIJiiiiEEENS1_10collective13CollectiveMmaINS1_37MainloopSm90TmaGmmaWarpSpecializedFP8ILi5ENS5_IJNS4_1CILi1EEESB_SB_EEENS1_32KernelTmaWarpSpecializedPingpongEEENS5_IJNSA_ILi64EEENSA_ILi256EEENSA_ILi128EEEEEENS_12float_e5m2_tENS5_IJlSB_lEEESJ_SK_NS4_8TiledMMAINS4_8MMA_AtomIJNS4_4SM904GMMA31MMA_64x256x32_F32E5M2E5M2_SS_TNILNSO_7ScaleInE1ELSQ_1EEEEEENS4_6LayoutISC_NS5_IJNSA_ILi0EEESU_SU_EEEEENS5_IJNS4_10UnderscoreESX_SX_EEEEENS4_13SM90_TMA_LOADENS4_14ComposedLayoutINS4_7SwizzleILi3ELi4ELi3EEENS4_18smem_ptr_flag_bitsILi8EEENST_INS5_IJNSA_ILi8EEESH_EEENS5_IJSH_SB_EEEEEEEvNS4_8identityES10_S1A_vS1B_EENS_8epilogue10collective6detail29Sm90TmaWarpSpecializedAdapterINS1E_15DefaultEpilogueISJ_SK_SK_NS1D_6thread17LinearCombinationISJ_Li1EffLNS1I_9ScaleType4KindE0ELNS_15FloatRoundStyleE2ESJ_EENS1_15EpilogueDefaultEEEEEvvEEEEvNT_6ParamsE --------------------------
	.section	.nv.constant0._ZN7cutlass13device_kernelINS_4gemm6kernel13GemmUniversalIN4cute5tupleIJiiiiEEENS1_10collective13CollectiveMmaINS1_37MainloopSm90TmaGmmaWarpSpecializedFP8ILi5ENS5_IJNS4_1CILi1EEESB_SB_EEENS1_32KernelTmaWarpSpecializedPingpongEEENS5_IJNSA_ILi64EEENSA_ILi256EEENSA_ILi128EEEEEENS_12float_e5m2_tENS5_IJlSB_lEEESJ_SK_NS4_8TiledMMAINS4_8MMA_AtomIJNS4_4SM904GMMA31MMA_64x256x32_F32E5M2E5M2_SS_TNILNSO_7ScaleInE1ELSQ_1EEEEEENS4_6LayoutISC_NS5_IJNSA_ILi0EEESU_SU_EEEEENS5_IJNS4_10UnderscoreESX_SX_EEEEENS4_13SM90_TMA_LOADENS4_14ComposedLayoutINS4_7SwizzleILi3ELi4ELi3EEENS4_18smem_ptr_flag_bitsILi8EEENST_INS5_IJNSA_ILi8EEESH_EEENS5_IJSH_SB_EEEEEEEvNS4_8identityES10_S1A_vS1B_EENS_8epilogue10collective6detail29Sm90TmaWarpSpecializedAdapterINS1E_15DefaultEpilogueISJ_SK_SK_NS1D_6thread17LinearCombinationISJ_Li1EffLNS1I_9ScaleType4KindE0ELNS_15FloatRoundStyleE2ESJ_EENS1_15EpilogueDefaultEEEEEvvEEEEvNT_6ParamsE,"a",@progbits
	.sectionflags	@""
	.align	4
.nv.constant0._ZN7cutlass13device_kernelINS_4gemm6kernel13GemmUniversalIN4cute5tupleIJiiiiEEENS1_10collective13CollectiveMmaINS1_37MainloopSm90TmaGmmaWarpSpecializedFP8ILi5ENS5_IJNS4_1CILi1EEESB_SB_EEENS1_32KernelTmaWarpSpecializedPingpongEEENS5_IJNSA_ILi64EEENSA_ILi256EEENSA_ILi128EEEEEENS_12float_e5m2_tENS5_IJlSB_lEEESJ_SK_NS4_8TiledMMAINS4_8MMA_AtomIJNS4_4SM904GMMA31MMA_64x256x32_F32E5M2E5M2_SS_TNILNSO_7ScaleInE1ELSQ_1EEEEEENS4_6LayoutISC_NS5_IJNSA_ILi0EEESU_SU_EEEEENS5_IJNS4_10UnderscoreESX_SX_EEEEENS4_13SM90_TMA_LOADENS4_14ComposedLayoutINS4_7SwizzleILi3ELi4ELi3EEENS4_18smem_ptr_flag_bitsILi8EEENST_INS5_IJNSA_ILi8EEESH_EEENS5_IJSH_SB_EEEEEEEvNS4_8identityES10_S1A_vS1B_EENS_8epilogue10collective6detail29Sm90TmaWarpSpecializedAdapterINS1E_15DefaultEpilogueISJ_SK_SK_NS1D_6thread17LinearCombinationISJ_Li1EffLNS1I_9ScaleType4KindE0ELNS_15FloatRoundStyleE2ESJ_EENS1_15EpilogueDefaultEEEEEvvEEEEvNT_6ParamsE:
	.zero		1664


//--------------------- SYMBOLS --------------------------

	.type		.nv.reservedSmem.offset0,@object
	.size		.nv.reservedSmem.offset0,0x4
